//
// Generated by NVIDIA NVVM Compiler
//
// Compiler Build ID: CL-36424714
// Cuda compilation tools, release 13.0, V13.0.88
// Based on NVVM 20.0.0
//

.version 9.0
.target sm_100
.address_size 64

	// .globl	_Z4corrPfm
.extern .func  (.param .b32 func_retval0) vprintf
(
	.param .b64 vprintf_param_0,
	.param .b64 vprintf_param_1
)
;
.global .align 1 .b8 $str[23] = {80, 111, 105, 110, 116, 91, 37, 100, 93, 58, 32, 40, 37, 102, 44, 37, 102, 44, 37, 102, 41, 10};

.visible .entry _Z4corrPfm(
	.param .u64 .ptr .align 1 _Z4corrPfm_param_0,
	.param .u64 _Z4corrPfm_param_1
)
{
	.reg .pred 	%p<4>;
	.reg .b32 	%r<11>;
	.reg .b32 	%f<2>;
	.reg .b64 	%rd<10>;

	ld.param.u64 	%rd6, [_Z4corrPfm_param_0];
	ld.param.u64 	%rd7, [_Z4corrPfm_param_1];
	mov.u32 	%r6, %tid.x;
	mov.u32 	%r1, %ntid.x;
	mov.u32 	%r7, %ctaid.x;
	mad.lo.s32 	%r10, %r1, %r7, %r6;
	cvt.s64.s32 	%rd9, %r10;
	setp.le.u64 	%p1, %rd7, %rd9;
	@%p1 bra 	$L__BB0_5;
	mov.u32 	%r8, %nctaid.x;
	mul.lo.s32 	%r3, %r1, %r8;
	cvta.to.global.u64 	%rd2, %rd6;
$L__BB0_2:
	shl.b64 	%rd8, %rd9, 2;
	add.s64 	%rd4, %rd2, %rd8;
	ld.global.f32 	%f1, [%rd4];
	setp.neu.f32 	%p2, %f1, 0f3F800000;
	@%p2 bra 	$L__BB0_4;
	mov.b32 	%r9, 0;
	st.global.u32 	[%rd4], %r9;
$L__BB0_4:
	add.s32 	%r10, %r10, %r3;
	cvt.s64.s32 	%rd9, %r10;
	setp.gt.u64 	%p3, %rd7, %rd9;
	@%p3 bra 	$L__BB0_2;
$L__BB0_5:
	ret;

}
	// .globl	_Z5checkPfmi
.visible .entry _Z5checkPfmi(
	.param .u64 .ptr .align 1 _Z5checkPfmi_param_0,
	.param .u64 _Z5checkPfmi_param_1,
	.param .u32 _Z5checkPfmi_param_2
)
{
	.local .align 16 .b8 	__local_depot1[32];
	.reg .b64 	%SP;
	.reg .b64 	%SPL;
	.reg .pred 	%p<3>;
	.reg .b32 	%r<13>;
	.reg .b32 	%f<4>;
	.reg .b64 	%rd<14>;
	.reg .b64 	%fd<4>;

	mov.u64 	%SPL, __local_depot1;
	cvta.local.u64 	%SP, %SPL;
	ld.param.u64 	%rd3, [_Z5checkPfmi_param_0];
	ld.param.u64 	%rd4, [_Z5checkPfmi_param_1];
	ld.param.u32 	%r6, [_Z5checkPfmi_param_2];
	mov.u32 	%r7, %tid.x;
	mov.u32 	%r1, %ntid.x;
	mov.u32 	%r8, %ctaid.x;
	mad.lo.s32 	%r12, %r1, %r8, %r7;
	setp.ge.s32 	%p1, %r12, %r6;
	@%p1 bra 	$L__BB1_3;
	add.u64 	%rd5, %SP, 0;
	add.u64 	%rd1, %SPL, 0;
	mov.u32 	%r9, %nctaid.x;
	mul.lo.s32 	%r3, %r1, %r9;
	cvta.to.global.u64 	%rd2, %rd3;
	shl.b64 	%rd8, %rd4, 2;
	mov.u64 	%rd11, $str;
$L__BB1_2:
	mul.wide.s32 	%rd6, %r12, 4;
	add.s64 	%rd7, %rd2, %rd6;
	ld.global.f32 	%f1, [%rd7];
	cvt.f64.f32 	%fd1, %f1;
	add.s64 	%rd9, %rd7, %rd8;
	ld.global.f32 	%f2, [%rd9];
	cvt.f64.f32 	%fd2, %f2;
	add.s64 	%rd10, %rd9, %rd8;
	ld.global.f32 	%f3, [%rd10];
	cvt.f64.f32 	%fd3, %f3;
	st.local.u32 	[%rd1], %r12;
	st.local.f64 	[%rd1+8], %fd1;
	st.local.v2.f64 	[%rd1+16], {%fd2, %fd3};
	cvta.global.u64 	%rd12, %rd11;
	{ // callseq 0, 0
	.param .b64 param0;
	st.param.b64 	[param0], %rd12;
	.param .b64 param1;
	st.param.b64 	[param1], %rd5;
	.param .b32 retval0;
	call.uni (retval0), 
	vprintf, 
	(
	param0, 
	param1
	);
	ld.param.b32 	%r10, [retval0];
	} // callseq 0
	add.s32 	%r12, %r12, %r3;
	setp.lt.s32 	%p2, %r12, %r6;
	@%p2 bra 	$L__BB1_2;
$L__BB1_3:
	ret;

}
	// .globl	_Z4initPfii
.visible .entry _Z4initPfii(
	.param .u64 .ptr .align 1 _Z4initPfii_param_0,
	.param .u32 _Z4initPfii_param_1,
	.param .u32 _Z4initPfii_param_2
)
{
	.reg .pred 	%p<7>;
	.reg .b32 	%r<32>;
	.reg .b32 	%f<2>;
	.reg .b64 	%rd<11>;

	ld.param.u64 	%rd2, [_Z4initPfii_param_0];
	ld.param.u32 	%r12, [_Z4initPfii_param_1];
	ld.param.u32 	%r13, [_Z4initPfii_param_2];
	cvta.to.global.u64 	%rd1, %rd2;
	mov.u32 	%r14, %tid.x;
	mov.u32 	%r15, %ntid.x;
	mov.u32 	%r16, %ctaid.x;
	mad.lo.s32 	%r30, %r15, %r16, %r14;
	mov.u32 	%r17, %nctaid.x;
	mul.lo.s32 	%r2, %r15, %r17;
	setp.ge.s32 	%p1, %r30, %r12;
	@%p1 bra 	$L__BB2_7;
	cvt.rn.f32.s32 	%f1, %r13;
	add.s32 	%r18, %r30, %r2;
	max.s32 	%r19, %r12, %r18;
	setp.lt.s32 	%p2, %r18, %r12;
	selp.u32 	%r20, 1, 0, %p2;
	add.s32 	%r21, %r18, %r20;
	sub.s32 	%r22, %r19, %r21;
	div.u32 	%r23, %r22, %r2;
	add.s32 	%r3, %r23, %r20;
	and.b32  	%r24, %r3, 3;
	setp.eq.s32 	%p3, %r24, 3;
	@%p3 bra 	$L__BB2_4;
	add.s32 	%r25, %r3, 1;
	and.b32  	%r26, %r25, 3;
	neg.s32 	%r28, %r26;
$L__BB2_3:
	.pragma "nounroll";
	mul.wide.s32 	%rd3, %r30, 4;
	add.s64 	%rd4, %rd1, %rd3;
	st.global.f32 	[%rd4], %f1;
	add.s32 	%r30, %r30, %r2;
	add.s32 	%r28, %r28, 1;
	setp.ne.s32 	%p4, %r28, 0;
	@%p4 bra 	$L__BB2_3;
$L__BB2_4:
	setp.lt.u32 	%p5, %r3, 3;
	@%p5 bra 	$L__BB2_7;
	mul.wide.s32 	%rd7, %r2, 4;
	shl.b32 	%r27, %r2, 2;
$L__BB2_6:
	mul.wide.s32 	%rd5, %r30, 4;
	add.s64 	%rd6, %rd1, %rd5;
	st.global.f32 	[%rd6], %f1;
	add.s64 	%rd8, %rd6, %rd7;
	st.global.f32 	[%rd8], %f1;
	add.s64 	%rd9, %rd8, %rd7;
	st.global.f32 	[%rd9], %f1;
	add.s64 	%rd10, %rd9, %rd7;
	st.global.f32 	[%rd10], %f1;
	add.s32 	%r30, %r27, %r30;
	setp.lt.s32 	%p6, %r30, %r12;
	@%p6 bra 	$L__BB2_6;
$L__BB2_7:
	ret;

}
	// .globl	_Z6findNNPfiS_iifPiiS_
.visible .entry _Z6findNNPfiS_iifPiiS_(
	.param .u64 .ptr .align 1 _Z6findNNPfiS_iifPiiS__param_0,
	.param .u32 _Z6findNNPfiS_iifPiiS__param_1,
	.param .u64 .ptr .align 1 _Z6findNNPfiS_iifPiiS__param_2,
	.param .u32 _Z6findNNPfiS_iifPiiS__param_3,
	.param .u32 _Z6findNNPfiS_iifPiiS__param_4,
	.param .f32 _Z6findNNPfiS_iifPiiS__param_5,
	.param .u64 .ptr .align 1 _Z6findNNPfiS_iifPiiS__param_6,
	.param .u32 _Z6findNNPfiS_iifPiiS__param_7,
	.param .u64 .ptr .align 1 _Z6findNNPfiS_iifPiiS__param_8
)
{
	.reg .pred 	%p<103>;
	.reg .b32 	%r<147>;
	.reg .b32 	%f<580>;
	.reg .b64 	%rd<34>;

	ld.param.u32 	%r30, [_Z6findNNPfiS_iifPiiS__param_1];
	ld.param.u64 	%rd9, [_Z6findNNPfiS_iifPiiS__param_2];
	ld.param.u32 	%r32, [_Z6findNNPfiS_iifPiiS__param_4];
	ld.param.f32 	%f66, [_Z6findNNPfiS_iifPiiS__param_5];
	ld.param.u64 	%rd10, [_Z6findNNPfiS_iifPiiS__param_6];
	ld.param.u32 	%r33, [_Z6findNNPfiS_iifPiiS__param_7];
	cvta.to.global.u64 	%rd1, %rd9;
	cvta.to.global.u64 	%rd2, %rd10;
	mov.u32 	%r34, %tid.x;
	mov.u32 	%r35, %ntid.x;
	mov.u32 	%r36, %ctaid.x;
	mad.lo.s32 	%r140, %r35, %r36, %r34;
	setp.ge.s32 	%p1, %r140, %r30;
	@%p1 bra 	$L__BB3_68;
	ld.param.u32 	%r138, [_Z6findNNPfiS_iifPiiS__param_3];
	mul.wide.s32 	%rd3, %r138, 4;
	mul.wide.s32 	%rd14, %r30, 4;
$L__BB3_2:
	ld.param.u64 	%rd32, [_Z6findNNPfiS_iifPiiS__param_0];
	cvta.to.global.u64 	%rd11, %rd32;
	mul.wide.s32 	%rd12, %r140, 4;
	add.s64 	%rd13, %rd11, %rd12;
	ld.global.f32 	%f1, [%rd13];
	div.rn.f32 	%f68, %f1, %f66;
	cvt.rzi.s32.f32 	%r3, %f68;
	add.s64 	%rd15, %rd13, %rd14;
	ld.global.f32 	%f2, [%rd15];
	div.rn.f32 	%f69, %f2, %f66;
	cvt.rzi.s32.f32 	%r4, %f69;
	add.s64 	%rd16, %rd15, %rd14;
	ld.global.f32 	%f3, [%rd16];
	div.rn.f32 	%f70, %f3, %f66;
	cvt.rzi.s32.f32 	%r5, %f70;
	mad.lo.s32 	%r37, %r5, %r33, %r4;
	mad.lo.s32 	%r6, %r37, %r33, %r3;
	mul.wide.s32 	%rd17, %r6, 4;
	add.s64 	%rd18, %rd2, %rd17;
	ld.global.u32 	%r7, [%rd18];
	setp.lt.s32 	%p2, %r7, 1;
	mov.f32 	%f576, 0f4B189680;
	@%p2 bra 	$L__BB3_27;
	neg.s32 	%r141, %r7;
	mul.lo.s32 	%r142, %r6, %r32;
	mov.f32 	%f576, 0f4B189680;
$L__BB3_4:
	mul.wide.s32 	%rd4, %r142, 4;
	add.s64 	%rd19, %rd1, %rd4;
	ld.global.f32 	%f73, [%rd19];
	sub.f32 	%f5, %f1, %f73;
	abs.f32 	%f6, %f5;
	setp.eq.f32 	%p3, %f5, 0f3F800000;
	mov.f32 	%f563, 0f3F800000;
	@%p3 bra 	$L__BB3_9;
	setp.num.f32 	%p4, %f6, %f6;
	@%p4 bra 	$L__BB3_7;
	mov.f32 	%f129, 0f40000000;
	add.rn.f32 	%f563, %f5, %f129;
	bra.uni 	$L__BB3_9;
$L__BB3_7:
	setp.lt.f32 	%p5, %f6, 0f00800000;
	mul.f32 	%f74, %f6, 0f4B800000;
	selp.f32 	%f75, %f74, %f6, %p5;
	mov.b32 	%r38, %f75;
	add.s32 	%r39, %r38, -1060439283;
	and.b32  	%r40, %r39, -8388608;
	sub.s32 	%r41, %r38, %r40;
	mov.b32 	%f76, %r41;
	cvt.rn.f32.s32 	%f77, %r40;
	selp.f32 	%f78, 0fC1C00000, 0f00000000, %p5;
	fma.rn.f32 	%f79, %f77, 0f34000000, %f78;
	add.f32 	%f80, %f76, 0fBF800000;
	add.f32 	%f81, %f76, 0f3F800000;
	rcp.approx.ftz.f32 	%f82, %f81;
	add.f32 	%f83, %f80, %f80;
	mul.f32 	%f84, %f83, %f82;
	mul.f32 	%f85, %f84, %f84;
	neg.f32 	%f86, %f84;
	sub.f32 	%f87, %f80, %f84;
	add.f32 	%f88, %f87, %f87;
	fma.rn.f32 	%f89, %f86, %f80, %f88;
	mul.rn.f32 	%f90, %f82, %f89;
	fma.rn.f32 	%f91, %f85, 0f3A2C32E4, 0f3B52E7DB;
	fma.rn.f32 	%f92, %f91, %f85, 0f3C93BB73;
	fma.rn.f32 	%f93, %f92, %f85, 0f3DF6384F;
	mul.rn.f32 	%f94, %f93, %f85;
	fma.rn.f32 	%f95, %f84, 0f3FB8AA3B, %f79;
	mul.f32 	%f96, %f94, 0f40400000;
	sub.f32 	%f97, %f79, %f95;
	fma.rn.f32 	%f98, %f84, 0f3FB8AA3B, %f97;
	fma.rn.f32 	%f99, %f90, 0f3FB8AA3B, %f98;
	fma.rn.f32 	%f100, %f84, 0f32A55E34, %f99;
	fma.rn.f32 	%f101, %f96, %f90, %f100;
	fma.rn.f32 	%f102, %f94, %f84, %f101;
	add.rn.f32 	%f103, %f95, %f102;
	mov.f32 	%f104, 0f40000000;
	mul.rn.f32 	%f105, %f103, %f104;
	cvt.rni.f32.f32 	%f106, %f105;
	sub.f32 	%f107, %f105, %f106;
	neg.f32 	%f108, %f105;
	fma.rn.f32 	%f109, %f103, 0f40000000, %f108;
	neg.f32 	%f110, %f95;
	add.rn.f32 	%f111, %f103, %f110;
	neg.f32 	%f112, %f111;
	add.rn.f32 	%f113, %f102, %f112;
	fma.rn.f32 	%f114, %f113, 0f40000000, %f109;
	add.f32 	%f115, %f107, %f114;
	setp.gt.f32 	%p6, %f106, 0f00000000;
	selp.b32 	%r42, 0, -2097152000, %p6;
	setp.neu.f32 	%p7, %f5, 0f00000000;
	setp.neu.f32 	%p8, %f6, 0f7F800000;
	setp.lt.f32 	%p9, %f105, 0f00000000;
	selp.f32 	%f116, 0f00000000, 0f7F800000, %p9;
	abs.f32 	%f117, %f105;
	setp.gt.f32 	%p10, %f117, 0f43180000;
	cvt.rzi.s32.f32 	%r43, %f106;
	shl.b32 	%r44, %r43, 23;
	sub.s32 	%r45, %r44, %r42;
	mov.b32 	%f118, %r45;
	add.s32 	%r46, %r42, 2130706432;
	mov.b32 	%f119, %r46;
	fma.rn.f32 	%f120, %f115, 0f391FCB8E, 0f3AAF85ED;
	fma.rn.f32 	%f121, %f120, %f115, 0f3C1D9856;
	fma.rn.f32 	%f122, %f121, %f115, 0f3D6357BB;
	fma.rn.f32 	%f123, %f122, %f115, 0f3E75FDEC;
	fma.rn.f32 	%f124, %f123, %f115, 0f3F317218;
	fma.rn.f32 	%f125, %f124, %f115, 0f3F800000;
	mul.f32 	%f126, %f125, %f119;
	mul.f32 	%f127, %f126, %f118;
	selp.f32 	%f563, %f116, %f127, %p10;
	and.pred  	%p11, %p7, %p8;
	@%p11 bra 	$L__BB3_9;
	add.f32 	%f128, %f5, %f5;
	mov.b32 	%r47, %f128;
	and.b32  	%r48, %r47, 2147483647;
	mov.b32 	%f563, %r48;
$L__BB3_9:
	add.s64 	%rd20, %rd1, %rd3;
	add.s64 	%rd21, %rd20, %rd4;
	ld.global.f32 	%f131, [%rd21];
	sub.f32 	%f11, %f2, %f131;
	abs.f32 	%f12, %f11;
	setp.eq.f32 	%p12, %f11, 0f3F800000;
	mov.f32 	%f564, 0f3F800000;
	@%p12 bra 	$L__BB3_14;
	setp.nan.f32 	%p13, %f12, %f12;
	@%p13 bra 	$L__BB3_13;
	setp.lt.f32 	%p14, %f12, 0f00800000;
	mul.f32 	%f132, %f12, 0f4B800000;
	selp.f32 	%f133, %f132, %f12, %p14;
	mov.b32 	%r49, %f133;
	add.s32 	%r50, %r49, -1060439283;
	and.b32  	%r51, %r50, -8388608;
	sub.s32 	%r52, %r49, %r51;
	mov.b32 	%f134, %r52;
	cvt.rn.f32.s32 	%f135, %r51;
	selp.f32 	%f136, 0fC1C00000, 0f00000000, %p14;
	fma.rn.f32 	%f137, %f135, 0f34000000, %f136;
	add.f32 	%f138, %f134, 0fBF800000;
	add.f32 	%f139, %f134, 0f3F800000;
	rcp.approx.ftz.f32 	%f140, %f139;
	add.f32 	%f141, %f138, %f138;
	mul.f32 	%f142, %f141, %f140;
	mul.f32 	%f143, %f142, %f142;
	neg.f32 	%f144, %f142;
	sub.f32 	%f145, %f138, %f142;
	add.f32 	%f146, %f145, %f145;
	fma.rn.f32 	%f147, %f144, %f138, %f146;
	mul.rn.f32 	%f148, %f140, %f147;
	fma.rn.f32 	%f149, %f143, 0f3A2C32E4, 0f3B52E7DB;
	fma.rn.f32 	%f150, %f149, %f143, 0f3C93BB73;
	fma.rn.f32 	%f151, %f150, %f143, 0f3DF6384F;
	mul.rn.f32 	%f152, %f151, %f143;
	fma.rn.f32 	%f153, %f142, 0f3FB8AA3B, %f137;
	mul.f32 	%f154, %f152, 0f40400000;
	sub.f32 	%f155, %f137, %f153;
	fma.rn.f32 	%f156, %f142, 0f3FB8AA3B, %f155;
	fma.rn.f32 	%f157, %f148, 0f3FB8AA3B, %f156;
	fma.rn.f32 	%f158, %f142, 0f32A55E34, %f157;
	fma.rn.f32 	%f159, %f154, %f148, %f158;
	fma.rn.f32 	%f160, %f152, %f142, %f159;
	add.rn.f32 	%f161, %f153, %f160;
	mov.f32 	%f162, 0f40000000;
	mul.rn.f32 	%f163, %f161, %f162;
	cvt.rni.f32.f32 	%f164, %f163;
	sub.f32 	%f165, %f163, %f164;
	neg.f32 	%f166, %f163;
	fma.rn.f32 	%f167, %f161, 0f40000000, %f166;
	neg.f32 	%f168, %f153;
	add.rn.f32 	%f169, %f161, %f168;
	neg.f32 	%f170, %f169;
	add.rn.f32 	%f171, %f160, %f170;
	fma.rn.f32 	%f172, %f171, 0f40000000, %f167;
	add.f32 	%f173, %f165, %f172;
	setp.gt.f32 	%p15, %f164, 0f00000000;
	selp.b32 	%r53, 0, -2097152000, %p15;
	setp.neu.f32 	%p16, %f11, 0f00000000;
	setp.neu.f32 	%p17, %f12, 0f7F800000;
	setp.lt.f32 	%p18, %f163, 0f00000000;
	selp.f32 	%f174, 0f00000000, 0f7F800000, %p18;
	abs.f32 	%f175, %f163;
	setp.gt.f32 	%p19, %f175, 0f43180000;
	cvt.rzi.s32.f32 	%r54, %f164;
	shl.b32 	%r55, %r54, 23;
	sub.s32 	%r56, %r55, %r53;
	mov.b32 	%f176, %r56;
	add.s32 	%r57, %r53, 2130706432;
	mov.b32 	%f177, %r57;
	fma.rn.f32 	%f178, %f173, 0f391FCB8E, 0f3AAF85ED;
	fma.rn.f32 	%f179, %f178, %f173, 0f3C1D9856;
	fma.rn.f32 	%f180, %f179, %f173, 0f3D6357BB;
	fma.rn.f32 	%f181, %f180, %f173, 0f3E75FDEC;
	fma.rn.f32 	%f182, %f181, %f173, 0f3F317218;
	fma.rn.f32 	%f183, %f182, %f173, 0f3F800000;
	mul.f32 	%f184, %f183, %f177;
	mul.f32 	%f185, %f184, %f176;
	selp.f32 	%f564, %f174, %f185, %p19;
	and.pred  	%p20, %p16, %p17;
	@%p20 bra 	$L__BB3_14;
	add.f32 	%f186, %f11, %f11;
	mov.b32 	%r58, %f186;
	and.b32  	%r59, %r58, 2147483647;
	mov.b32 	%f564, %r59;
	bra.uni 	$L__BB3_14;
$L__BB3_13:
	mov.f32 	%f187, 0f40000000;
	add.rn.f32 	%f564, %f11, %f187;
$L__BB3_14:
	ld.param.u32 	%r139, [_Z6findNNPfiS_iifPiiS__param_3];
	add.f32 	%f189, %f563, 0f00000000;
	add.f32 	%f17, %f189, %f564;
	mul.wide.s32 	%rd22, %r139, 8;
	add.s64 	%rd23, %rd1, %rd22;
	add.s64 	%rd24, %rd23, %rd4;
	ld.global.f32 	%f190, [%rd24];
	sub.f32 	%f18, %f3, %f190;
	abs.f32 	%f19, %f18;
	setp.eq.f32 	%p21, %f18, 0f3F800000;
	mov.f32 	%f565, 0f3F800000;
	@%p21 bra 	$L__BB3_19;
	setp.nan.f32 	%p22, %f19, %f19;
	@%p22 bra 	$L__BB3_18;
	setp.lt.f32 	%p23, %f19, 0f00800000;
	mul.f32 	%f191, %f19, 0f4B800000;
	selp.f32 	%f192, %f191, %f19, %p23;
	mov.b32 	%r60, %f192;
	add.s32 	%r61, %r60, -1060439283;
	and.b32  	%r62, %r61, -8388608;
	sub.s32 	%r63, %r60, %r62;
	mov.b32 	%f193, %r63;
	cvt.rn.f32.s32 	%f194, %r62;
	selp.f32 	%f195, 0fC1C00000, 0f00000000, %p23;
	fma.rn.f32 	%f196, %f194, 0f34000000, %f195;
	add.f32 	%f197, %f193, 0fBF800000;
	add.f32 	%f198, %f193, 0f3F800000;
	rcp.approx.ftz.f32 	%f199, %f198;
	add.f32 	%f200, %f197, %f197;
	mul.f32 	%f201, %f200, %f199;
	mul.f32 	%f202, %f201, %f201;
	neg.f32 	%f203, %f201;
	sub.f32 	%f204, %f197, %f201;
	add.f32 	%f205, %f204, %f204;
	fma.rn.f32 	%f206, %f203, %f197, %f205;
	mul.rn.f32 	%f207, %f199, %f206;
	fma.rn.f32 	%f208, %f202, 0f3A2C32E4, 0f3B52E7DB;
	fma.rn.f32 	%f209, %f208, %f202, 0f3C93BB73;
	fma.rn.f32 	%f210, %f209, %f202, 0f3DF6384F;
	mul.rn.f32 	%f211, %f210, %f202;
	fma.rn.f32 	%f212, %f201, 0f3FB8AA3B, %f196;
	mul.f32 	%f213, %f211, 0f40400000;
	sub.f32 	%f214, %f196, %f212;
	fma.rn.f32 	%f215, %f201, 0f3FB8AA3B, %f214;
	fma.rn.f32 	%f216, %f207, 0f3FB8AA3B, %f215;
	fma.rn.f32 	%f217, %f201, 0f32A55E34, %f216;
	fma.rn.f32 	%f218, %f213, %f207, %f217;
	fma.rn.f32 	%f219, %f211, %f201, %f218;
	add.rn.f32 	%f220, %f212, %f219;
	mov.f32 	%f221, 0f40000000;
	mul.rn.f32 	%f222, %f220, %f221;
	cvt.rni.f32.f32 	%f223, %f222;
	sub.f32 	%f224, %f222, %f223;
	neg.f32 	%f225, %f222;
	fma.rn.f32 	%f226, %f220, 0f40000000, %f225;
	neg.f32 	%f227, %f212;
	add.rn.f32 	%f228, %f220, %f227;
	neg.f32 	%f229, %f228;
	add.rn.f32 	%f230, %f219, %f229;
	fma.rn.f32 	%f231, %f230, 0f40000000, %f226;
	add.f32 	%f232, %f224, %f231;
	setp.gt.f32 	%p24, %f223, 0f00000000;
	selp.b32 	%r64, 0, -2097152000, %p24;
	setp.neu.f32 	%p25, %f18, 0f00000000;
	setp.neu.f32 	%p26, %f19, 0f7F800000;
	setp.lt.f32 	%p27, %f222, 0f00000000;
	selp.f32 	%f233, 0f00000000, 0f7F800000, %p27;
	abs.f32 	%f234, %f222;
	setp.gt.f32 	%p28, %f234, 0f43180000;
	cvt.rzi.s32.f32 	%r65, %f223;
	shl.b32 	%r66, %r65, 23;
	sub.s32 	%r67, %r66, %r64;
	mov.b32 	%f235, %r67;
	add.s32 	%r68, %r64, 2130706432;
	mov.b32 	%f236, %r68;
	fma.rn.f32 	%f237, %f232, 0f391FCB8E, 0f3AAF85ED;
	fma.rn.f32 	%f238, %f237, %f232, 0f3C1D9856;
	fma.rn.f32 	%f239, %f238, %f232, 0f3D6357BB;
	fma.rn.f32 	%f240, %f239, %f232, 0f3E75FDEC;
	fma.rn.f32 	%f241, %f240, %f232, 0f3F317218;
	fma.rn.f32 	%f242, %f241, %f232, 0f3F800000;
	mul.f32 	%f243, %f242, %f236;
	mul.f32 	%f244, %f243, %f235;
	selp.f32 	%f565, %f233, %f244, %p28;
	and.pred  	%p29, %p25, %p26;
	@%p29 bra 	$L__BB3_19;
	add.f32 	%f245, %f18, %f18;
	mov.b32 	%r69, %f245;
	and.b32  	%r70, %r69, 2147483647;
	mov.b32 	%f565, %r70;
	bra.uni 	$L__BB3_19;
$L__BB3_18:
	mov.f32 	%f246, 0f40000000;
	add.rn.f32 	%f565, %f18, %f246;
$L__BB3_19:
	add.f32 	%f24, %f17, %f565;
	abs.f32 	%f25, %f24;
	setp.eq.f32 	%p30, %f24, 0f3F800000;
	mov.f32 	%f566, 0f3F800000;
	@%p30 bra 	$L__BB3_26;
	setp.num.f32 	%p31, %f25, %f25;
	@%p31 bra 	$L__BB3_22;
	mov.f32 	%f304, 0f3F000000;
	add.rn.f32 	%f566, %f24, %f304;
	bra.uni 	$L__BB3_26;
$L__BB3_22:
	setp.neu.f32 	%p32, %f24, 0f00000000;
	setp.neu.f32 	%p33, %f25, 0f7F800000;
	and.pred  	%p34, %p32, %p33;
	@%p34 bra 	$L__BB3_24;
	add.f32 	%f303, %f24, %f24;
	mov.b32 	%r80, %f303;
	and.b32  	%r81, %r80, 2147483647;
	mov.b32 	%f566, %r81;
	bra.uni 	$L__BB3_26;
$L__BB3_24:
	setp.lt.f32 	%p35, %f25, 0f00800000;
	mul.f32 	%f248, %f25, 0f4B800000;
	selp.f32 	%f249, %f248, %f25, %p35;
	mov.b32 	%r71, %f249;
	add.s32 	%r72, %r71, -1060439283;
	and.b32  	%r73, %r72, -8388608;
	sub.s32 	%r74, %r71, %r73;
	mov.b32 	%f250, %r74;
	cvt.rn.f32.s32 	%f251, %r73;
	selp.f32 	%f252, 0fC1C00000, 0f00000000, %p35;
	fma.rn.f32 	%f253, %f251, 0f34000000, %f252;
	add.f32 	%f254, %f250, 0fBF800000;
	add.f32 	%f255, %f250, 0f3F800000;
	rcp.approx.ftz.f32 	%f256, %f255;
	add.f32 	%f257, %f254, %f254;
	mul.f32 	%f258, %f257, %f256;
	mul.f32 	%f259, %f258, %f258;
	neg.f32 	%f260, %f258;
	sub.f32 	%f261, %f254, %f258;
	add.f32 	%f262, %f261, %f261;
	fma.rn.f32 	%f263, %f260, %f254, %f262;
	mul.rn.f32 	%f264, %f256, %f263;
	fma.rn.f32 	%f265, %f259, 0f3A2C32E4, 0f3B52E7DB;
	fma.rn.f32 	%f266, %f265, %f259, 0f3C93BB73;
	fma.rn.f32 	%f267, %f266, %f259, 0f3DF6384F;
	mul.rn.f32 	%f268, %f267, %f259;
	fma.rn.f32 	%f269, %f258, 0f3FB8AA3B, %f253;
	mul.f32 	%f270, %f268, 0f40400000;
	sub.f32 	%f271, %f253, %f269;
	fma.rn.f32 	%f272, %f258, 0f3FB8AA3B, %f271;
	fma.rn.f32 	%f273, %f264, 0f3FB8AA3B, %f272;
	fma.rn.f32 	%f274, %f258, 0f32A55E34, %f273;
	fma.rn.f32 	%f275, %f270, %f264, %f274;
	fma.rn.f32 	%f276, %f268, %f258, %f275;
	add.rn.f32 	%f277, %f269, %f276;
	mov.f32 	%f278, 0f3F000000;
	mul.rn.f32 	%f279, %f277, %f278;
	cvt.rni.f32.f32 	%f280, %f279;
	sub.f32 	%f281, %f279, %f280;
	neg.f32 	%f282, %f279;
	fma.rn.f32 	%f283, %f277, 0f3F000000, %f282;
	neg.f32 	%f284, %f269;
	add.rn.f32 	%f285, %f277, %f284;
	neg.f32 	%f286, %f285;
	add.rn.f32 	%f287, %f276, %f286;
	fma.rn.f32 	%f288, %f287, 0f3F000000, %f283;
	add.f32 	%f289, %f281, %f288;
	setp.gt.f32 	%p36, %f280, 0f00000000;
	selp.b32 	%r75, 0, -2097152000, %p36;
	setp.geu.f32 	%p37, %f24, 0f00000000;
	setp.lt.f32 	%p38, %f279, 0f00000000;
	selp.f32 	%f290, 0f00000000, 0f7F800000, %p38;
	abs.f32 	%f291, %f279;
	setp.gt.f32 	%p39, %f291, 0f43180000;
	cvt.rzi.s32.f32 	%r76, %f280;
	shl.b32 	%r77, %r76, 23;
	sub.s32 	%r78, %r77, %r75;
	mov.b32 	%f292, %r78;
	add.s32 	%r79, %r75, 2130706432;
	mov.b32 	%f293, %r79;
	fma.rn.f32 	%f294, %f289, 0f391FCB8E, 0f3AAF85ED;
	fma.rn.f32 	%f295, %f294, %f289, 0f3C1D9856;
	fma.rn.f32 	%f296, %f295, %f289, 0f3D6357BB;
	fma.rn.f32 	%f297, %f296, %f289, 0f3E75FDEC;
	fma.rn.f32 	%f298, %f297, %f289, 0f3F317218;
	fma.rn.f32 	%f299, %f298, %f289, 0f3F800000;
	mul.f32 	%f300, %f299, %f293;
	mul.f32 	%f301, %f300, %f292;
	selp.f32 	%f566, %f290, %f301, %p39;
	@%p37 bra 	$L__BB3_26;
	mov.f32 	%f566, 0f7FFFFFFF;
$L__BB3_26:
	setp.lt.f32 	%p40, %f566, %f576;
	selp.f32 	%f576, %f566, %f576, %p40;
	add.s32 	%r142, %r142, 1;
	add.s32 	%r141, %r141, 1;
	setp.ne.s32 	%p41, %r141, 0;
	@%p41 bra 	$L__BB3_4;
$L__BB3_27:
	add.s32 	%r82, %r5, 1;
	cvt.rn.f32.s32 	%f305, %r82;
	mul.f32 	%f306, %f66, %f305;
	sub.f32 	%f307, %f3, %f306;
	abs.f32 	%f308, %f307;
	setp.lt.f32 	%p42, %f308, %f576;
	@%p42 bra 	$L__BB3_33;
	cvt.rn.f32.s32 	%f309, %r5;
	mul.f32 	%f310, %f66, %f309;
	sub.f32 	%f311, %f3, %f310;
	abs.f32 	%f312, %f311;
	setp.lt.f32 	%p43, %f312, %f576;
	@%p43 bra 	$L__BB3_33;
	add.s32 	%r83, %r4, 1;
	cvt.rn.f32.s32 	%f313, %r83;
	mul.f32 	%f314, %f66, %f313;
	sub.f32 	%f315, %f2, %f314;
	abs.f32 	%f316, %f315;
	setp.lt.f32 	%p44, %f316, %f576;
	@%p44 bra 	$L__BB3_33;
	cvt.rn.f32.s32 	%f317, %r4;
	mul.f32 	%f318, %f66, %f317;
	sub.f32 	%f319, %f2, %f318;
	abs.f32 	%f320, %f319;
	setp.lt.f32 	%p45, %f320, %f576;
	@%p45 bra 	$L__BB3_33;
	add.s32 	%r84, %r3, 1;
	cvt.rn.f32.s32 	%f321, %r84;
	mul.f32 	%f322, %f66, %f321;
	sub.f32 	%f323, %f1, %f322;
	abs.f32 	%f324, %f323;
	setp.lt.f32 	%p46, %f324, %f576;
	@%p46 bra 	$L__BB3_33;
	cvt.rn.f32.s32 	%f325, %r3;
	mul.f32 	%f326, %f66, %f325;
	sub.f32 	%f327, %f1, %f326;
	abs.f32 	%f328, %f327;
	setp.geu.f32 	%p47, %f328, %f576;
	@%p47 bra 	$L__BB3_67;
$L__BB3_33:
	mov.b32 	%r143, -1;
$L__BB3_34:
	add.s32 	%r15, %r143, %r3;
	setp.ge.s32 	%p48, %r15, %r33;
	setp.lt.s32 	%p49, %r15, 0;
	or.pred  	%p50, %p48, %p49;
	@%p50 bra 	$L__BB3_66;
	mov.b32 	%r144, -1;
$L__BB3_36:
	add.s32 	%r17, %r144, %r4;
	setp.ge.s32 	%p51, %r17, %r33;
	setp.lt.s32 	%p52, %r17, 0;
	or.pred  	%p53, %p51, %p52;
	@%p53 bra 	$L__BB3_65;
	or.b32  	%r18, %r144, %r143;
	mov.b32 	%r145, -1;
$L__BB3_38:
	add.s32 	%r20, %r145, %r5;
	setp.ge.s32 	%p54, %r20, %r33;
	setp.lt.s32 	%p55, %r20, 0;
	or.pred  	%p56, %p54, %p55;
	or.b32  	%r88, %r18, %r145;
	setp.eq.s32 	%p57, %r88, 0;
	or.pred  	%p58, %p56, %p57;
	@%p58 bra 	$L__BB3_64;
	mad.lo.s32 	%r89, %r20, %r33, %r17;
	mad.lo.s32 	%r21, %r89, %r33, %r15;
	mul.wide.s32 	%rd25, %r21, 4;
	add.s64 	%rd26, %rd2, %rd25;
	ld.global.u32 	%r22, [%rd26];
	setp.lt.s32 	%p59, %r22, 1;
	@%p59 bra 	$L__BB3_64;
	mul.lo.s32 	%r23, %r21, %r32;
	mov.b32 	%r146, 0;
$L__BB3_41:
	add.s32 	%r91, %r146, %r23;
	mul.wide.s32 	%rd27, %r91, 4;
	add.s64 	%rd5, %rd1, %rd27;
	ld.global.f32 	%f330, [%rd5];
	sub.f32 	%f36, %f1, %f330;
	abs.f32 	%f37, %f36;
	setp.eq.f32 	%p60, %f36, 0f3F800000;
	mov.f32 	%f572, 0f3F800000;
	@%p60 bra 	$L__BB3_46;
	setp.num.f32 	%p61, %f37, %f37;
	@%p61 bra 	$L__BB3_44;
	mov.f32 	%f386, 0f40000000;
	add.rn.f32 	%f572, %f36, %f386;
	bra.uni 	$L__BB3_46;
$L__BB3_44:
	setp.lt.f32 	%p62, %f37, 0f00800000;
	mul.f32 	%f331, %f37, 0f4B800000;
	selp.f32 	%f332, %f331, %f37, %p62;
	mov.b32 	%r92, %f332;
	add.s32 	%r93, %r92, -1060439283;
	and.b32  	%r94, %r93, -8388608;
	sub.s32 	%r95, %r92, %r94;
	mov.b32 	%f333, %r95;
	cvt.rn.f32.s32 	%f334, %r94;
	selp.f32 	%f335, 0fC1C00000, 0f00000000, %p62;
	fma.rn.f32 	%f336, %f334, 0f34000000, %f335;
	add.f32 	%f337, %f333, 0fBF800000;
	add.f32 	%f338, %f333, 0f3F800000;
	rcp.approx.ftz.f32 	%f339, %f338;
	add.f32 	%f340, %f337, %f337;
	mul.f32 	%f341, %f340, %f339;
	mul.f32 	%f342, %f341, %f341;
	neg.f32 	%f343, %f341;
	sub.f32 	%f344, %f337, %f341;
	add.f32 	%f345, %f344, %f344;
	fma.rn.f32 	%f346, %f343, %f337, %f345;
	mul.rn.f32 	%f347, %f339, %f346;
	fma.rn.f32 	%f348, %f342, 0f3A2C32E4, 0f3B52E7DB;
	fma.rn.f32 	%f349, %f348, %f342, 0f3C93BB73;
	fma.rn.f32 	%f350, %f349, %f342, 0f3DF6384F;
	mul.rn.f32 	%f351, %f350, %f342;
	fma.rn.f32 	%f352, %f341, 0f3FB8AA3B, %f336;
	mul.f32 	%f353, %f351, 0f40400000;
	sub.f32 	%f354, %f336, %f352;
	fma.rn.f32 	%f355, %f341, 0f3FB8AA3B, %f354;
	fma.rn.f32 	%f356, %f347, 0f3FB8AA3B, %f355;
	fma.rn.f32 	%f357, %f341, 0f32A55E34, %f356;
	fma.rn.f32 	%f358, %f353, %f347, %f357;
	fma.rn.f32 	%f359, %f351, %f341, %f358;
	add.rn.f32 	%f360, %f352, %f359;
	mov.f32 	%f361, 0f40000000;
	mul.rn.f32 	%f362, %f360, %f361;
	cvt.rni.f32.f32 	%f363, %f362;
	sub.f32 	%f364, %f362, %f363;
	neg.f32 	%f365, %f362;
	fma.rn.f32 	%f366, %f360, 0f40000000, %f365;
	neg.f32 	%f367, %f352;
	add.rn.f32 	%f368, %f360, %f367;
	neg.f32 	%f369, %f368;
	add.rn.f32 	%f370, %f359, %f369;
	fma.rn.f32 	%f371, %f370, 0f40000000, %f366;
	add.f32 	%f372, %f364, %f371;
	setp.gt.f32 	%p63, %f363, 0f00000000;
	selp.b32 	%r96, 0, -2097152000, %p63;
	setp.neu.f32 	%p64, %f36, 0f00000000;
	setp.neu.f32 	%p65, %f37, 0f7F800000;
	setp.lt.f32 	%p66, %f362, 0f00000000;
	selp.f32 	%f373, 0f00000000, 0f7F800000, %p66;
	abs.f32 	%f374, %f362;
	setp.gt.f32 	%p67, %f374, 0f43180000;
	cvt.rzi.s32.f32 	%r97, %f363;
	shl.b32 	%r98, %r97, 23;
	sub.s32 	%r99, %r98, %r96;
	mov.b32 	%f375, %r99;
	add.s32 	%r100, %r96, 2130706432;
	mov.b32 	%f376, %r100;
	fma.rn.f32 	%f377, %f372, 0f391FCB8E, 0f3AAF85ED;
	fma.rn.f32 	%f378, %f377, %f372, 0f3C1D9856;
	fma.rn.f32 	%f379, %f378, %f372, 0f3D6357BB;
	fma.rn.f32 	%f380, %f379, %f372, 0f3E75FDEC;
	fma.rn.f32 	%f381, %f380, %f372, 0f3F317218;
	fma.rn.f32 	%f382, %f381, %f372, 0f3F800000;
	mul.f32 	%f383, %f382, %f376;
	mul.f32 	%f384, %f383, %f375;
	selp.f32 	%f572, %f373, %f384, %p67;
	and.pred  	%p68, %p64, %p65;
	@%p68 bra 	$L__BB3_46;
	add.f32 	%f385, %f36, %f36;
	mov.b32 	%r101, %f385;
	and.b32  	%r102, %r101, 2147483647;
	mov.b32 	%f572, %r102;
$L__BB3_46:
	add.s64 	%rd6, %rd5, %rd3;
	ld.global.f32 	%f388, [%rd6];
	sub.f32 	%f42, %f2, %f388;
	abs.f32 	%f43, %f42;
	setp.eq.f32 	%p69, %f42, 0f3F800000;
	mov.f32 	%f573, 0f3F800000;
	@%p69 bra 	$L__BB3_51;
	setp.nan.f32 	%p70, %f43, %f43;
	@%p70 bra 	$L__BB3_50;
	setp.lt.f32 	%p71, %f43, 0f00800000;
	mul.f32 	%f389, %f43, 0f4B800000;
	selp.f32 	%f390, %f389, %f43, %p71;
	mov.b32 	%r103, %f390;
	add.s32 	%r104, %r103, -1060439283;
	and.b32  	%r105, %r104, -8388608;
	sub.s32 	%r106, %r103, %r105;
	mov.b32 	%f391, %r106;
	cvt.rn.f32.s32 	%f392, %r105;
	selp.f32 	%f393, 0fC1C00000, 0f00000000, %p71;
	fma.rn.f32 	%f394, %f392, 0f34000000, %f393;
	add.f32 	%f395, %f391, 0fBF800000;
	add.f32 	%f396, %f391, 0f3F800000;
	rcp.approx.ftz.f32 	%f397, %f396;
	add.f32 	%f398, %f395, %f395;
	mul.f32 	%f399, %f398, %f397;
	mul.f32 	%f400, %f399, %f399;
	neg.f32 	%f401, %f399;
	sub.f32 	%f402, %f395, %f399;
	add.f32 	%f403, %f402, %f402;
	fma.rn.f32 	%f404, %f401, %f395, %f403;
	mul.rn.f32 	%f405, %f397, %f404;
	fma.rn.f32 	%f406, %f400, 0f3A2C32E4, 0f3B52E7DB;
	fma.rn.f32 	%f407, %f406, %f400, 0f3C93BB73;
	fma.rn.f32 	%f408, %f407, %f400, 0f3DF6384F;
	mul.rn.f32 	%f409, %f408, %f400;
	fma.rn.f32 	%f410, %f399, 0f3FB8AA3B, %f394;
	mul.f32 	%f411, %f409, 0f40400000;
	sub.f32 	%f412, %f394, %f410;
	fma.rn.f32 	%f413, %f399, 0f3FB8AA3B, %f412;
	fma.rn.f32 	%f414, %f405, 0f3FB8AA3B, %f413;
	fma.rn.f32 	%f415, %f399, 0f32A55E34, %f414;
	fma.rn.f32 	%f416, %f411, %f405, %f415;
	fma.rn.f32 	%f417, %f409, %f399, %f416;
	add.rn.f32 	%f418, %f410, %f417;
	mov.f32 	%f419, 0f40000000;
	mul.rn.f32 	%f420, %f418, %f419;
	cvt.rni.f32.f32 	%f421, %f420;
	sub.f32 	%f422, %f420, %f421;
	neg.f32 	%f423, %f420;
	fma.rn.f32 	%f424, %f418, 0f40000000, %f423;
	neg.f32 	%f425, %f410;
	add.rn.f32 	%f426, %f418, %f425;
	neg.f32 	%f427, %f426;
	add.rn.f32 	%f428, %f417, %f427;
	fma.rn.f32 	%f429, %f428, 0f40000000, %f424;
	add.f32 	%f430, %f422, %f429;
	setp.gt.f32 	%p72, %f421, 0f00000000;
	selp.b32 	%r107, 0, -2097152000, %p72;
	setp.neu.f32 	%p73, %f42, 0f00000000;
	setp.neu.f32 	%p74, %f43, 0f7F800000;
	setp.lt.f32 	%p75, %f420, 0f00000000;
	selp.f32 	%f431, 0f00000000, 0f7F800000, %p75;
	abs.f32 	%f432, %f420;
	setp.gt.f32 	%p76, %f432, 0f43180000;
	cvt.rzi.s32.f32 	%r108, %f421;
	shl.b32 	%r109, %r108, 23;
	sub.s32 	%r110, %r109, %r107;
	mov.b32 	%f433, %r110;
	add.s32 	%r111, %r107, 2130706432;
	mov.b32 	%f434, %r111;
	fma.rn.f32 	%f435, %f430, 0f391FCB8E, 0f3AAF85ED;
	fma.rn.f32 	%f436, %f435, %f430, 0f3C1D9856;
	fma.rn.f32 	%f437, %f436, %f430, 0f3D6357BB;
	fma.rn.f32 	%f438, %f437, %f430, 0f3E75FDEC;
	fma.rn.f32 	%f439, %f438, %f430, 0f3F317218;
	fma.rn.f32 	%f440, %f439, %f430, 0f3F800000;
	mul.f32 	%f441, %f440, %f434;
	mul.f32 	%f442, %f441, %f433;
	selp.f32 	%f573, %f431, %f442, %p76;
	and.pred  	%p77, %p73, %p74;
	@%p77 bra 	$L__BB3_51;
	add.f32 	%f443, %f42, %f42;
	mov.b32 	%r112, %f443;
	and.b32  	%r113, %r112, 2147483647;
	mov.b32 	%f573, %r113;
	bra.uni 	$L__BB3_51;
$L__BB3_50:
	mov.f32 	%f444, 0f40000000;
	add.rn.f32 	%f573, %f42, %f444;
$L__BB3_51:
	add.f32 	%f446, %f572, 0f00000000;
	add.f32 	%f48, %f446, %f573;
	add.s64 	%rd28, %rd6, %rd3;
	ld.global.f32 	%f447, [%rd28];
	sub.f32 	%f49, %f3, %f447;
	abs.f32 	%f50, %f49;
	setp.eq.f32 	%p78, %f49, 0f3F800000;
	mov.f32 	%f574, 0f3F800000;
	@%p78 bra 	$L__BB3_56;
	setp.nan.f32 	%p79, %f50, %f50;
	@%p79 bra 	$L__BB3_55;
	setp.lt.f32 	%p80, %f50, 0f00800000;
	mul.f32 	%f448, %f50, 0f4B800000;
	selp.f32 	%f449, %f448, %f50, %p80;
	mov.b32 	%r114, %f449;
	add.s32 	%r115, %r114, -1060439283;
	and.b32  	%r116, %r115, -8388608;
	sub.s32 	%r117, %r114, %r116;
	mov.b32 	%f450, %r117;
	cvt.rn.f32.s32 	%f451, %r116;
	selp.f32 	%f452, 0fC1C00000, 0f00000000, %p80;
	fma.rn.f32 	%f453, %f451, 0f34000000, %f452;
	add.f32 	%f454, %f450, 0fBF800000;
	add.f32 	%f455, %f450, 0f3F800000;
	rcp.approx.ftz.f32 	%f456, %f455;
	add.f32 	%f457, %f454, %f454;
	mul.f32 	%f458, %f457, %f456;
	mul.f32 	%f459, %f458, %f458;
	neg.f32 	%f460, %f458;
	sub.f32 	%f461, %f454, %f458;
	add.f32 	%f462, %f461, %f461;
	fma.rn.f32 	%f463, %f460, %f454, %f462;
	mul.rn.f32 	%f464, %f456, %f463;
	fma.rn.f32 	%f465, %f459, 0f3A2C32E4, 0f3B52E7DB;
	fma.rn.f32 	%f466, %f465, %f459, 0f3C93BB73;
	fma.rn.f32 	%f467, %f466, %f459, 0f3DF6384F;
	mul.rn.f32 	%f468, %f467, %f459;
	fma.rn.f32 	%f469, %f458, 0f3FB8AA3B, %f453;
	mul.f32 	%f470, %f468, 0f40400000;
	sub.f32 	%f471, %f453, %f469;
	fma.rn.f32 	%f472, %f458, 0f3FB8AA3B, %f471;
	fma.rn.f32 	%f473, %f464, 0f3FB8AA3B, %f472;
	fma.rn.f32 	%f474, %f458, 0f32A55E34, %f473;
	fma.rn.f32 	%f475, %f470, %f464, %f474;
	fma.rn.f32 	%f476, %f468, %f458, %f475;
	add.rn.f32 	%f477, %f469, %f476;
	mov.f32 	%f478, 0f40000000;
	mul.rn.f32 	%f479, %f477, %f478;
	cvt.rni.f32.f32 	%f480, %f479;
	sub.f32 	%f481, %f479, %f480;
	neg.f32 	%f482, %f479;
	fma.rn.f32 	%f483, %f477, 0f40000000, %f482;
	neg.f32 	%f484, %f469;
	add.rn.f32 	%f485, %f477, %f484;
	neg.f32 	%f486, %f485;
	add.rn.f32 	%f487, %f476, %f486;
	fma.rn.f32 	%f488, %f487, 0f40000000, %f483;
	add.f32 	%f489, %f481, %f488;
	setp.gt.f32 	%p81, %f480, 0f00000000;
	selp.b32 	%r118, 0, -2097152000, %p81;
	setp.neu.f32 	%p82, %f49, 0f00000000;
	setp.neu.f32 	%p83, %f50, 0f7F800000;
	setp.lt.f32 	%p84, %f479, 0f00000000;
	selp.f32 	%f490, 0f00000000, 0f7F800000, %p84;
	abs.f32 	%f491, %f479;
	setp.gt.f32 	%p85, %f491, 0f43180000;
	cvt.rzi.s32.f32 	%r119, %f480;
	shl.b32 	%r120, %r119, 23;
	sub.s32 	%r121, %r120, %r118;
	mov.b32 	%f492, %r121;
	add.s32 	%r122, %r118, 2130706432;
	mov.b32 	%f493, %r122;
	fma.rn.f32 	%f494, %f489, 0f391FCB8E, 0f3AAF85ED;
	fma.rn.f32 	%f495, %f494, %f489, 0f3C1D9856;
	fma.rn.f32 	%f496, %f495, %f489, 0f3D6357BB;
	fma.rn.f32 	%f497, %f496, %f489, 0f3E75FDEC;
	fma.rn.f32 	%f498, %f497, %f489, 0f3F317218;
	fma.rn.f32 	%f499, %f498, %f489, 0f3F800000;
	mul.f32 	%f500, %f499, %f493;
	mul.f32 	%f501, %f500, %f492;
	selp.f32 	%f574, %f490, %f501, %p85;
	and.pred  	%p86, %p82, %p83;
	@%p86 bra 	$L__BB3_56;
	add.f32 	%f502, %f49, %f49;
	mov.b32 	%r123, %f502;
	and.b32  	%r124, %r123, 2147483647;
	mov.b32 	%f574, %r124;
	bra.uni 	$L__BB3_56;
$L__BB3_55:
	mov.f32 	%f503, 0f40000000;
	add.rn.f32 	%f574, %f49, %f503;
$L__BB3_56:
	add.f32 	%f55, %f48, %f574;
	abs.f32 	%f56, %f55;
	setp.eq.f32 	%p87, %f55, 0f3F800000;
	mov.f32 	%f575, 0f3F800000;
	@%p87 bra 	$L__BB3_63;
	setp.num.f32 	%p88, %f56, %f56;
	@%p88 bra 	$L__BB3_59;
	mov.f32 	%f561, 0f3F000000;
	add.rn.f32 	%f575, %f55, %f561;
	bra.uni 	$L__BB3_63;
$L__BB3_59:
	setp.neu.f32 	%p89, %f55, 0f00000000;
	setp.neu.f32 	%p90, %f56, 0f7F800000;
	and.pred  	%p91, %p89, %p90;
	@%p91 bra 	$L__BB3_61;
	add.f32 	%f560, %f55, %f55;
	mov.b32 	%r134, %f560;
	and.b32  	%r135, %r134, 2147483647;
	mov.b32 	%f575, %r135;
	bra.uni 	$L__BB3_63;
$L__BB3_61:
	setp.lt.f32 	%p92, %f56, 0f00800000;
	mul.f32 	%f505, %f56, 0f4B800000;
	selp.f32 	%f506, %f505, %f56, %p92;
	mov.b32 	%r125, %f506;
	add.s32 	%r126, %r125, -1060439283;
	and.b32  	%r127, %r126, -8388608;
	sub.s32 	%r128, %r125, %r127;
	mov.b32 	%f507, %r128;
	cvt.rn.f32.s32 	%f508, %r127;
	selp.f32 	%f509, 0fC1C00000, 0f00000000, %p92;
	fma.rn.f32 	%f510, %f508, 0f34000000, %f509;
	add.f32 	%f511, %f507, 0fBF800000;
	add.f32 	%f512, %f507, 0f3F800000;
	rcp.approx.ftz.f32 	%f513, %f512;
	add.f32 	%f514, %f511, %f511;
	mul.f32 	%f515, %f514, %f513;
	mul.f32 	%f516, %f515, %f515;
	neg.f32 	%f517, %f515;
	sub.f32 	%f518, %f511, %f515;
	add.f32 	%f519, %f518, %f518;
	fma.rn.f32 	%f520, %f517, %f511, %f519;
	mul.rn.f32 	%f521, %f513, %f520;
	fma.rn.f32 	%f522, %f516, 0f3A2C32E4, 0f3B52E7DB;
	fma.rn.f32 	%f523, %f522, %f516, 0f3C93BB73;
	fma.rn.f32 	%f524, %f523, %f516, 0f3DF6384F;
	mul.rn.f32 	%f525, %f524, %f516;
	fma.rn.f32 	%f526, %f515, 0f3FB8AA3B, %f510;
	mul.f32 	%f527, %f525, 0f40400000;
	sub.f32 	%f528, %f510, %f526;
	fma.rn.f32 	%f529, %f515, 0f3FB8AA3B, %f528;
	fma.rn.f32 	%f530, %f521, 0f3FB8AA3B, %f529;
	fma.rn.f32 	%f531, %f515, 0f32A55E34, %f530;
	fma.rn.f32 	%f532, %f527, %f521, %f531;
	fma.rn.f32 	%f533, %f525, %f515, %f532;
	add.rn.f32 	%f534, %f526, %f533;
	mov.f32 	%f535, 0f3F000000;
	mul.rn.f32 	%f536, %f534, %f535;
	cvt.rni.f32.f32 	%f537, %f536;
	sub.f32 	%f538, %f536, %f537;
	neg.f32 	%f539, %f536;
	fma.rn.f32 	%f540, %f534, 0f3F000000, %f539;
	neg.f32 	%f541, %f526;
	add.rn.f32 	%f542, %f534, %f541;
	neg.f32 	%f543, %f542;
	add.rn.f32 	%f544, %f533, %f543;
	fma.rn.f32 	%f545, %f544, 0f3F000000, %f540;
	add.f32 	%f546, %f538, %f545;
	setp.gt.f32 	%p93, %f537, 0f00000000;
	selp.b32 	%r129, 0, -2097152000, %p93;
	setp.geu.f32 	%p94, %f55, 0f00000000;
	setp.lt.f32 	%p95, %f536, 0f00000000;
	selp.f32 	%f547, 0f00000000, 0f7F800000, %p95;
	abs.f32 	%f548, %f536;
	setp.gt.f32 	%p96, %f548, 0f43180000;
	cvt.rzi.s32.f32 	%r130, %f537;
	shl.b32 	%r131, %r130, 23;
	sub.s32 	%r132, %r131, %r129;
	mov.b32 	%f549, %r132;
	add.s32 	%r133, %r129, 2130706432;
	mov.b32 	%f550, %r133;
	fma.rn.f32 	%f551, %f546, 0f391FCB8E, 0f3AAF85ED;
	fma.rn.f32 	%f552, %f551, %f546, 0f3C1D9856;
	fma.rn.f32 	%f553, %f552, %f546, 0f3D6357BB;
	fma.rn.f32 	%f554, %f553, %f546, 0f3E75FDEC;
	fma.rn.f32 	%f555, %f554, %f546, 0f3F317218;
	fma.rn.f32 	%f556, %f555, %f546, 0f3F800000;
	mul.f32 	%f557, %f556, %f550;
	mul.f32 	%f558, %f557, %f549;
	selp.f32 	%f575, %f547, %f558, %p96;
	@%p94 bra 	$L__BB3_63;
	mov.f32 	%f575, 0f7FFFFFFF;
$L__BB3_63:
	setp.lt.f32 	%p97, %f575, %f576;
	selp.f32 	%f576, %f575, %f576, %p97;
	add.s32 	%r146, %r146, 1;
	setp.ne.s32 	%p98, %r146, %r22;
	@%p98 bra 	$L__BB3_41;
$L__BB3_64:
	add.s32 	%r145, %r145, 1;
	setp.ne.s32 	%p99, %r145, 2;
	@%p99 bra 	$L__BB3_38;
$L__BB3_65:
	add.s32 	%r144, %r144, 1;
	setp.ne.s32 	%p100, %r144, 2;
	@%p100 bra 	$L__BB3_36;
$L__BB3_66:
	add.s32 	%r143, %r143, 1;
	setp.ne.s32 	%p101, %r143, 2;
	@%p101 bra 	$L__BB3_34;
$L__BB3_67:
	ld.param.u64 	%rd33, [_Z6findNNPfiS_iifPiiS__param_8];
	cvta.to.global.u64 	%rd29, %rd33;
	mul.wide.s32 	%rd30, %r140, 4;
	add.s64 	%rd31, %rd29, %rd30;
	st.global.f32 	[%rd31], %f576;
	mov.u32 	%r136, %ntid.x;
	mov.u32 	%r137, %nctaid.x;
	mad.lo.s32 	%r140, %r136, %r137, %r140;
	setp.lt.s32 	%p102, %r140, %r30;
	@%p102 bra 	$L__BB3_2;
$L__BB3_68:
	ret;

}
	// .globl	_Z8validatePfS_iPiS_
.visible .entry _Z8validatePfS_iPiS_(
	.param .u64 .ptr .align 1 _Z8validatePfS_iPiS__param_0,
	.param .u64 .ptr .align 1 _Z8validatePfS_iPiS__param_1,
	.param .u32 _Z8validatePfS_iPiS__param_2,
	.param .u64 .ptr .align 1 _Z8validatePfS_iPiS__param_3,
	.param .u64 .ptr .align 1 _Z8validatePfS_iPiS__param_4
)
{
	.reg .pred 	%p<46>;
	.reg .b32 	%r<71>;
	.reg .b32 	%f<276>;
	.reg .b64 	%rd<25>;

	ld.param.u64 	%rd7, [_Z8validatePfS_iPiS__param_0];
	ld.param.u64 	%rd8, [_Z8validatePfS_iPiS__param_1];
	ld.param.u32 	%r15, [_Z8validatePfS_iPiS__param_2];
	ld.param.u64 	%rd9, [_Z8validatePfS_iPiS__param_3];
	ld.param.u64 	%rd10, [_Z8validatePfS_iPiS__param_4];
	cvta.to.global.u64 	%rd1, %rd8;
	cvta.to.global.u64 	%rd2, %rd9;
	cvta.to.global.u64 	%rd3, %rd10;
	mov.u32 	%r16, %tid.x;
	mov.u32 	%r17, %ntid.x;
	mov.u32 	%r18, %ctaid.x;
	mad.lo.s32 	%r66, %r17, %r18, %r16;
	mov.u32 	%r19, %nctaid.x;
	mul.lo.s32 	%r2, %r17, %r19;
	setp.ge.s32 	%p1, %r66, %r15;
	@%p1 bra 	$L__BB4_33;
	setp.gt.s32 	%p2, %r15, 0;
	@%p2 bra 	$L__BB4_2;
	bra.uni 	$L__BB4_30;
$L__BB4_2:
	shl.b32 	%r3, %r15, 1;
	neg.s32 	%r4, %r15;
	cvta.to.global.u64 	%rd4, %rd7;
	mul.wide.u32 	%rd15, %r15, 4;
$L__BB4_3:
	mul.wide.s32 	%rd13, %r66, 4;
	add.s64 	%rd14, %rd4, %rd13;
	ld.global.f32 	%f1, [%rd14];
	add.s64 	%rd16, %rd14, %rd15;
	ld.global.f32 	%f2, [%rd16];
	add.s64 	%rd17, %rd16, %rd15;
	ld.global.f32 	%f3, [%rd17];
	mov.f32 	%f271, 0f461C4000;
	mov.u32 	%r67, %r4;
	mov.u32 	%r68, %r15;
	mov.u32 	%r69, %r3;
	mov.u64 	%rd24, %rd1;
$L__BB4_4:
	ld.global.f32 	%f34, [%rd24];
	sub.f32 	%f5, %f1, %f34;
	abs.f32 	%f6, %f5;
	setp.eq.f32 	%p5, %f5, 0f3F800000;
	mov.f32 	%f272, 0f3F800000;
	@%p5 bra 	$L__BB4_9;
	setp.nan.f32 	%p6, %f6, %f6;
	@%p6 bra 	$L__BB4_8;
	setp.lt.f32 	%p7, %f6, 0f00800000;
	mul.f32 	%f35, %f6, 0f4B800000;
	selp.f32 	%f36, %f35, %f6, %p7;
	mov.b32 	%r21, %f36;
	add.s32 	%r22, %r21, -1060439283;
	and.b32  	%r23, %r22, -8388608;
	sub.s32 	%r24, %r21, %r23;
	mov.b32 	%f37, %r24;
	cvt.rn.f32.s32 	%f38, %r23;
	selp.f32 	%f39, 0fC1C00000, 0f00000000, %p7;
	fma.rn.f32 	%f40, %f38, 0f34000000, %f39;
	add.f32 	%f41, %f37, 0fBF800000;
	add.f32 	%f42, %f37, 0f3F800000;
	rcp.approx.ftz.f32 	%f43, %f42;
	add.f32 	%f44, %f41, %f41;
	mul.f32 	%f45, %f44, %f43;
	mul.f32 	%f46, %f45, %f45;
	neg.f32 	%f47, %f45;
	sub.f32 	%f48, %f41, %f45;
	add.f32 	%f49, %f48, %f48;
	fma.rn.f32 	%f50, %f47, %f41, %f49;
	mul.rn.f32 	%f51, %f43, %f50;
	fma.rn.f32 	%f52, %f46, 0f3A2C32E4, 0f3B52E7DB;
	fma.rn.f32 	%f53, %f52, %f46, 0f3C93BB73;
	fma.rn.f32 	%f54, %f53, %f46, 0f3DF6384F;
	mul.rn.f32 	%f55, %f54, %f46;
	fma.rn.f32 	%f56, %f45, 0f3FB8AA3B, %f40;
	mul.f32 	%f57, %f55, 0f40400000;
	sub.f32 	%f58, %f40, %f56;
	fma.rn.f32 	%f59, %f45, 0f3FB8AA3B, %f58;
	fma.rn.f32 	%f60, %f51, 0f3FB8AA3B, %f59;
	fma.rn.f32 	%f61, %f45, 0f32A55E34, %f60;
	fma.rn.f32 	%f62, %f57, %f51, %f61;
	fma.rn.f32 	%f63, %f55, %f45, %f62;
	add.rn.f32 	%f64, %f56, %f63;
	mov.f32 	%f65, 0f40000000;
	mul.rn.f32 	%f66, %f64, %f65;
	cvt.rni.f32.f32 	%f67, %f66;
	sub.f32 	%f68, %f66, %f67;
	neg.f32 	%f69, %f66;
	fma.rn.f32 	%f70, %f64, 0f40000000, %f69;
	neg.f32 	%f71, %f56;
	add.rn.f32 	%f72, %f64, %f71;
	neg.f32 	%f73, %f72;
	add.rn.f32 	%f74, %f63, %f73;
	fma.rn.f32 	%f75, %f74, 0f40000000, %f70;
	add.f32 	%f76, %f68, %f75;
	setp.gt.f32 	%p8, %f67, 0f00000000;
	selp.b32 	%r25, 0, -2097152000, %p8;
	setp.neu.f32 	%p9, %f5, 0f00000000;
	setp.neu.f32 	%p10, %f6, 0f7F800000;
	setp.lt.f32 	%p11, %f66, 0f00000000;
	selp.f32 	%f77, 0f00000000, 0f7F800000, %p11;
	abs.f32 	%f78, %f66;
	setp.gt.f32 	%p12, %f78, 0f43180000;
	cvt.rzi.s32.f32 	%r26, %f67;
	shl.b32 	%r27, %r26, 23;
	sub.s32 	%r28, %r27, %r25;
	mov.b32 	%f79, %r28;
	add.s32 	%r29, %r25, 2130706432;
	mov.b32 	%f80, %r29;
	fma.rn.f32 	%f81, %f76, 0f391FCB8E, 0f3AAF85ED;
	fma.rn.f32 	%f82, %f81, %f76, 0f3C1D9856;
	fma.rn.f32 	%f83, %f82, %f76, 0f3D6357BB;
	fma.rn.f32 	%f84, %f83, %f76, 0f3E75FDEC;
	fma.rn.f32 	%f85, %f84, %f76, 0f3F317218;
	fma.rn.f32 	%f86, %f85, %f76, 0f3F800000;
	mul.f32 	%f87, %f86, %f80;
	mul.f32 	%f88, %f87, %f79;
	selp.f32 	%f272, %f77, %f88, %p12;
	and.pred  	%p13, %p9, %p10;
	@%p13 bra 	$L__BB4_9;
	add.f32 	%f89, %f5, %f5;
	mov.b32 	%r30, %f89;
	and.b32  	%r31, %r30, 2147483647;
	mov.b32 	%f272, %r31;
	bra.uni 	$L__BB4_9;
$L__BB4_8:
	mov.f32 	%f90, 0f40000000;
	add.rn.f32 	%f272, %f5, %f90;
$L__BB4_9:
	mul.wide.u32 	%rd18, %r68, 4;
	add.s64 	%rd19, %rd1, %rd18;
	ld.global.f32 	%f92, [%rd19];
	sub.f32 	%f11, %f2, %f92;
	abs.f32 	%f12, %f11;
	setp.eq.f32 	%p14, %f11, 0f3F800000;
	mov.f32 	%f273, 0f3F800000;
	@%p14 bra 	$L__BB4_14;
	setp.nan.f32 	%p15, %f12, %f12;
	@%p15 bra 	$L__BB4_13;
	abs.f32 	%f93, %f11;
	setp.lt.f32 	%p16, %f93, 0f00800000;
	mul.f32 	%f95, %f93, 0f4B800000;
	selp.f32 	%f96, %f95, %f93, %p16;
	mov.b32 	%r32, %f96;
	add.s32 	%r33, %r32, -1060439283;
	and.b32  	%r34, %r33, -8388608;
	sub.s32 	%r35, %r32, %r34;
	mov.b32 	%f97, %r35;
	cvt.rn.f32.s32 	%f98, %r34;
	selp.f32 	%f99, 0fC1C00000, 0f00000000, %p16;
	fma.rn.f32 	%f100, %f98, 0f34000000, %f99;
	add.f32 	%f101, %f97, 0fBF800000;
	add.f32 	%f102, %f97, 0f3F800000;
	rcp.approx.ftz.f32 	%f103, %f102;
	add.f32 	%f104, %f101, %f101;
	mul.f32 	%f105, %f104, %f103;
	mul.f32 	%f106, %f105, %f105;
	neg.f32 	%f107, %f105;
	sub.f32 	%f108, %f101, %f105;
	add.f32 	%f109, %f108, %f108;
	fma.rn.f32 	%f110, %f107, %f101, %f109;
	mul.rn.f32 	%f111, %f103, %f110;
	fma.rn.f32 	%f112, %f106, 0f3A2C32E4, 0f3B52E7DB;
	fma.rn.f32 	%f113, %f112, %f106, 0f3C93BB73;
	fma.rn.f32 	%f114, %f113, %f106, 0f3DF6384F;
	mul.rn.f32 	%f115, %f114, %f106;
	fma.rn.f32 	%f116, %f105, 0f3FB8AA3B, %f100;
	mul.f32 	%f117, %f115, 0f40400000;
	sub.f32 	%f118, %f100, %f116;
	fma.rn.f32 	%f119, %f105, 0f3FB8AA3B, %f118;
	fma.rn.f32 	%f120, %f111, 0f3FB8AA3B, %f119;
	fma.rn.f32 	%f121, %f105, 0f32A55E34, %f120;
	fma.rn.f32 	%f122, %f117, %f111, %f121;
	fma.rn.f32 	%f123, %f115, %f105, %f122;
	add.rn.f32 	%f124, %f116, %f123;
	mov.f32 	%f125, 0f40000000;
	mul.rn.f32 	%f126, %f124, %f125;
	cvt.rni.f32.f32 	%f127, %f126;
	sub.f32 	%f128, %f126, %f127;
	neg.f32 	%f129, %f126;
	fma.rn.f32 	%f130, %f124, 0f40000000, %f129;
	neg.f32 	%f131, %f116;
	add.rn.f32 	%f132, %f124, %f131;
	neg.f32 	%f133, %f132;
	add.rn.f32 	%f134, %f123, %f133;
	fma.rn.f32 	%f135, %f134, 0f40000000, %f130;
	add.f32 	%f136, %f128, %f135;
	setp.gt.f32 	%p17, %f127, 0f00000000;
	selp.b32 	%r36, 0, -2097152000, %p17;
	setp.neu.f32 	%p18, %f11, 0f00000000;
	setp.neu.f32 	%p19, %f93, 0f7F800000;
	setp.lt.f32 	%p20, %f126, 0f00000000;
	selp.f32 	%f137, 0f00000000, 0f7F800000, %p20;
	abs.f32 	%f138, %f126;
	setp.gt.f32 	%p21, %f138, 0f43180000;
	cvt.rzi.s32.f32 	%r37, %f127;
	shl.b32 	%r38, %r37, 23;
	sub.s32 	%r39, %r38, %r36;
	mov.b32 	%f139, %r39;
	add.s32 	%r40, %r36, 2130706432;
	mov.b32 	%f140, %r40;
	fma.rn.f32 	%f141, %f136, 0f391FCB8E, 0f3AAF85ED;
	fma.rn.f32 	%f142, %f141, %f136, 0f3C1D9856;
	fma.rn.f32 	%f143, %f142, %f136, 0f3D6357BB;
	fma.rn.f32 	%f144, %f143, %f136, 0f3E75FDEC;
	fma.rn.f32 	%f145, %f144, %f136, 0f3F317218;
	fma.rn.f32 	%f146, %f145, %f136, 0f3F800000;
	mul.f32 	%f147, %f146, %f140;
	mul.f32 	%f148, %f147, %f139;
	selp.f32 	%f273, %f137, %f148, %p21;
	and.pred  	%p22, %p18, %p19;
	@%p22 bra 	$L__BB4_14;
	add.f32 	%f149, %f11, %f11;
	mov.b32 	%r41, %f149;
	and.b32  	%r42, %r41, 2147483647;
	mov.b32 	%f273, %r42;
	bra.uni 	$L__BB4_14;
$L__BB4_13:
	mov.f32 	%f150, 0f40000000;
	add.rn.f32 	%f273, %f11, %f150;
$L__BB4_14:
	add.f32 	%f152, %f272, 0f00000000;
	add.f32 	%f17, %f152, %f273;
	mul.wide.u32 	%rd20, %r69, 4;
	add.s64 	%rd21, %rd1, %rd20;
	ld.global.f32 	%f153, [%rd21];
	sub.f32 	%f18, %f3, %f153;
	abs.f32 	%f19, %f18;
	setp.eq.f32 	%p23, %f18, 0f3F800000;
	mov.f32 	%f274, 0f3F800000;
	@%p23 bra 	$L__BB4_19;
	setp.nan.f32 	%p24, %f19, %f19;
	@%p24 bra 	$L__BB4_18;
	abs.f32 	%f154, %f18;
	setp.lt.f32 	%p25, %f154, 0f00800000;
	mul.f32 	%f156, %f154, 0f4B800000;
	selp.f32 	%f157, %f156, %f154, %p25;
	mov.b32 	%r43, %f157;
	add.s32 	%r44, %r43, -1060439283;
	and.b32  	%r45, %r44, -8388608;
	sub.s32 	%r46, %r43, %r45;
	mov.b32 	%f158, %r46;
	cvt.rn.f32.s32 	%f159, %r45;
	selp.f32 	%f160, 0fC1C00000, 0f00000000, %p25;
	fma.rn.f32 	%f161, %f159, 0f34000000, %f160;
	add.f32 	%f162, %f158, 0fBF800000;
	add.f32 	%f163, %f158, 0f3F800000;
	rcp.approx.ftz.f32 	%f164, %f163;
	add.f32 	%f165, %f162, %f162;
	mul.f32 	%f166, %f165, %f164;
	mul.f32 	%f167, %f166, %f166;
	neg.f32 	%f168, %f166;
	sub.f32 	%f169, %f162, %f166;
	add.f32 	%f170, %f169, %f169;
	fma.rn.f32 	%f171, %f168, %f162, %f170;
	mul.rn.f32 	%f172, %f164, %f171;
	fma.rn.f32 	%f173, %f167, 0f3A2C32E4, 0f3B52E7DB;
	fma.rn.f32 	%f174, %f173, %f167, 0f3C93BB73;
	fma.rn.f32 	%f175, %f174, %f167, 0f3DF6384F;
	mul.rn.f32 	%f176, %f175, %f167;
	fma.rn.f32 	%f177, %f166, 0f3FB8AA3B, %f161;
	mul.f32 	%f178, %f176, 0f40400000;
	sub.f32 	%f179, %f161, %f177;
	fma.rn.f32 	%f180, %f166, 0f3FB8AA3B, %f179;
	fma.rn.f32 	%f181, %f172, 0f3FB8AA3B, %f180;
	fma.rn.f32 	%f182, %f166, 0f32A55E34, %f181;
	fma.rn.f32 	%f183, %f178, %f172, %f182;
	fma.rn.f32 	%f184, %f176, %f166, %f183;
	add.rn.f32 	%f185, %f177, %f184;
	mov.f32 	%f186, 0f40000000;
	mul.rn.f32 	%f187, %f185, %f186;
	cvt.rni.f32.f32 	%f188, %f187;
	sub.f32 	%f189, %f187, %f188;
	neg.f32 	%f190, %f187;
	fma.rn.f32 	%f191, %f185, 0f40000000, %f190;
	neg.f32 	%f192, %f177;
	add.rn.f32 	%f193, %f185, %f192;
	neg.f32 	%f194, %f193;
	add.rn.f32 	%f195, %f184, %f194;
	fma.rn.f32 	%f196, %f195, 0f40000000, %f191;
	add.f32 	%f197, %f189, %f196;
	setp.gt.f32 	%p26, %f188, 0f00000000;
	selp.b32 	%r47, 0, -2097152000, %p26;
	setp.neu.f32 	%p27, %f18, 0f00000000;
	setp.neu.f32 	%p28, %f154, 0f7F800000;
	setp.lt.f32 	%p29, %f187, 0f00000000;
	selp.f32 	%f198, 0f00000000, 0f7F800000, %p29;
	abs.f32 	%f199, %f187;
	setp.gt.f32 	%p30, %f199, 0f43180000;
	cvt.rzi.s32.f32 	%r48, %f188;
	shl.b32 	%r49, %r48, 23;
	sub.s32 	%r50, %r49, %r47;
	mov.b32 	%f200, %r50;
	add.s32 	%r51, %r47, 2130706432;
	mov.b32 	%f201, %r51;
	fma.rn.f32 	%f202, %f197, 0f391FCB8E, 0f3AAF85ED;
	fma.rn.f32 	%f203, %f202, %f197, 0f3C1D9856;
	fma.rn.f32 	%f204, %f203, %f197, 0f3D6357BB;
	fma.rn.f32 	%f205, %f204, %f197, 0f3E75FDEC;
	fma.rn.f32 	%f206, %f205, %f197, 0f3F317218;
	fma.rn.f32 	%f207, %f206, %f197, 0f3F800000;
	mul.f32 	%f208, %f207, %f201;
	mul.f32 	%f209, %f208, %f200;
	selp.f32 	%f274, %f198, %f209, %p30;
	and.pred  	%p31, %p27, %p28;
	@%p31 bra 	$L__BB4_19;
	add.f32 	%f210, %f18, %f18;
	mov.b32 	%r52, %f210;
	and.b32  	%r53, %r52, 2147483647;
	mov.b32 	%f274, %r53;
	bra.uni 	$L__BB4_19;
$L__BB4_18:
	mov.f32 	%f211, 0f40000000;
	add.rn.f32 	%f274, %f18, %f211;
$L__BB4_19:
	add.f32 	%f24, %f17, %f274;
	abs.f32 	%f25, %f24;
	setp.eq.f32 	%p32, %f24, 0f3F800000;
	mov.f32 	%f275, 0f3F800000;
	@%p32 bra 	$L__BB4_26;
	setp.nan.f32 	%p33, %f25, %f25;
	@%p33 bra 	$L__BB4_25;
	setp.eq.f32 	%p34, %f24, 0f00000000;
	setp.eq.f32 	%p35, %f25, 0f7F800000;
	or.pred  	%p36, %p34, %p35;
	@%p36 bra 	$L__BB4_24;
	setp.lt.f32 	%p37, %f25, 0f00800000;
	mul.f32 	%f213, %f25, 0f4B800000;
	selp.f32 	%f214, %f213, %f25, %p37;
	mov.b32 	%r54, %f214;
	add.s32 	%r55, %r54, -1060439283;
	and.b32  	%r56, %r55, -8388608;
	sub.s32 	%r57, %r54, %r56;
	mov.b32 	%f215, %r57;
	cvt.rn.f32.s32 	%f216, %r56;
	selp.f32 	%f217, 0fC1C00000, 0f00000000, %p37;
	fma.rn.f32 	%f218, %f216, 0f34000000, %f217;
	add.f32 	%f219, %f215, 0fBF800000;
	add.f32 	%f220, %f215, 0f3F800000;
	rcp.approx.ftz.f32 	%f221, %f220;
	add.f32 	%f222, %f219, %f219;
	mul.f32 	%f223, %f222, %f221;
	mul.f32 	%f224, %f223, %f223;
	neg.f32 	%f225, %f223;
	sub.f32 	%f226, %f219, %f223;
	add.f32 	%f227, %f226, %f226;
	fma.rn.f32 	%f228, %f225, %f219, %f227;
	mul.rn.f32 	%f229, %f221, %f228;
	fma.rn.f32 	%f230, %f224, 0f3A2C32E4, 0f3B52E7DB;
	fma.rn.f32 	%f231, %f230, %f224, 0f3C93BB73;
	fma.rn.f32 	%f232, %f231, %f224, 0f3DF6384F;
	mul.rn.f32 	%f233, %f232, %f224;
	fma.rn.f32 	%f234, %f223, 0f3FB8AA3B, %f218;
	mul.f32 	%f235, %f233, 0f40400000;
	sub.f32 	%f236, %f218, %f234;
	fma.rn.f32 	%f237, %f223, 0f3FB8AA3B, %f236;
	fma.rn.f32 	%f238, %f229, 0f3FB8AA3B, %f237;
	fma.rn.f32 	%f239, %f223, 0f32A55E34, %f238;
	fma.rn.f32 	%f240, %f235, %f229, %f239;
	fma.rn.f32 	%f241, %f233, %f223, %f240;
	add.rn.f32 	%f242, %f234, %f241;
	mov.f32 	%f243, 0f3F000000;
	mul.rn.f32 	%f244, %f242, %f243;
	cvt.rni.f32.f32 	%f245, %f244;
	sub.f32 	%f246, %f244, %f245;
	neg.f32 	%f247, %f244;
	fma.rn.f32 	%f248, %f242, 0f3F000000, %f247;
	neg.f32 	%f249, %f234;
	add.rn.f32 	%f250, %f242, %f249;
	neg.f32 	%f251, %f250;
	add.rn.f32 	%f252, %f241, %f251;
	fma.rn.f32 	%f253, %f252, 0f3F000000, %f248;
	add.f32 	%f254, %f246, %f253;
	setp.gt.f32 	%p38, %f245, 0f00000000;
	selp.b32 	%r58, 0, -2097152000, %p38;
	setp.geu.f32 	%p39, %f24, 0f00000000;
	setp.lt.f32 	%p40, %f244, 0f00000000;
	selp.f32 	%f255, 0f00000000, 0f7F800000, %p40;
	abs.f32 	%f256, %f244;
	setp.gt.f32 	%p41, %f256, 0f43180000;
	cvt.rzi.s32.f32 	%r59, %f245;
	shl.b32 	%r60, %r59, 23;
	sub.s32 	%r61, %r60, %r58;
	mov.b32 	%f257, %r61;
	add.s32 	%r62, %r58, 2130706432;
	mov.b32 	%f258, %r62;
	fma.rn.f32 	%f259, %f254, 0f391FCB8E, 0f3AAF85ED;
	fma.rn.f32 	%f260, %f259, %f254, 0f3C1D9856;
	fma.rn.f32 	%f261, %f260, %f254, 0f3D6357BB;
	fma.rn.f32 	%f262, %f261, %f254, 0f3E75FDEC;
	fma.rn.f32 	%f263, %f262, %f254, 0f3F317218;
	fma.rn.f32 	%f264, %f263, %f254, 0f3F800000;
	mul.f32 	%f265, %f264, %f258;
	mul.f32 	%f266, %f265, %f257;
	selp.f32 	%f275, %f255, %f266, %p41;
	@%p39 bra 	$L__BB4_26;
	mov.f32 	%f275, 0f7FFFFFFF;
	bra.uni 	$L__BB4_26;
$L__BB4_24:
	add.f32 	%f268, %f24, %f24;
	mov.b32 	%r63, %f268;
	and.b32  	%r64, %r63, 2147483647;
	mov.b32 	%f275, %r64;
	bra.uni 	$L__BB4_26;
$L__BB4_25:
	mov.f32 	%f269, 0f3F000000;
	add.rn.f32 	%f275, %f24, %f269;
$L__BB4_26:
	setp.lt.f32 	%p42, %f275, %f271;
	selp.f32 	%f271, %f275, %f271, %p42;
	add.s64 	%rd24, %rd24, 4;
	add.s32 	%r69, %r69, 1;
	add.s32 	%r68, %r68, 1;
	add.s32 	%r67, %r67, 1;
	setp.eq.s32 	%p43, %r67, 0;
	@%p43 bra 	$L__BB4_27;
	bra.uni 	$L__BB4_4;
$L__BB4_27:
	mul.wide.s32 	%rd22, %r66, 4;
	add.s64 	%rd23, %rd3, %rd22;
	ld.global.f32 	%f270, [%rd23];
	setp.neu.f32 	%p44, %f271, %f270;
	@%p44 bra 	$L__BB4_28;
	bra.uni 	$L__BB4_29;
$L__BB4_28:
	mov.b32 	%r65, 1;
	st.global.u32 	[%rd2], %r65;
$L__BB4_29:
	add.s32 	%r66, %r66, %r2;
	setp.lt.s32 	%p45, %r66, %r15;
	@%p45 bra 	$L__BB4_3;
	bra.uni 	$L__BB4_33;
$L__BB4_30:
	mul.wide.s32 	%rd11, %r66, 4;
	add.s64 	%rd12, %rd3, %rd11;
	ld.global.f32 	%f31, [%rd12];
	setp.eq.f32 	%p3, %f31, 0f461C4000;
	@%p3 bra 	$L__BB4_32;
	mov.b32 	%r20, 1;
	st.global.u32 	[%rd2], %r20;
$L__BB4_32:
	add.s32 	%r66, %r66, %r2;
	setp.lt.s32 	%p4, %r66, %r15;
	@%p4 bra 	$L__BB4_30;
$L__BB4_33:
	ret;

}


// ===== COMPILED SASS (sm_100) =====

	.target	sm_100

	.elftype	@"ET_EXEC"


//--------------------- .note.nv.tkinfo           --------------------------
	.section	.note.nv.tkinfo,"",@"SHT_NOTE"
	.sectionflags	@"SHF_NOTE_NV_TKINFO"
	.tkinfo
        /*0018*/ 	.word	0x00000002
        /*0030*/ 	.string	""
        /*0030*/ 	.string	"ptxas"
        /*0030*/ 	.string	"Cuda compilation tools, release 13.0, V13.0.88"
        /*0030*/ 	.string	"Build cuda_13.0.r13.0/compiler.36424714_0"
        /*0030*/ 	.string	"-arch sm_100 -m 64 "



//--------------------- .note.nv.cuinfo           --------------------------
	.section	.note.nv.cuinfo,"",@"SHT_NOTE"
	.sectionflags	@"SHF_NOTE_NV_CUINFO"
        /*0018*/ 	.short	0x0002
        /*001a*/ 	.short	0x0064
        /*001c*/ 	.short	0x0082
	.zero		2


//--------------------- .nv.info                  --------------------------
	.section	.nv.info,"",@"SHT_CUDA_INFO"
	.align	4


	//----- nvinfo : EIATTR_REGCOUNT
	.align		4
        /*0000*/ 	.byte	0x04, 0x2f
        /*0002*/ 	.short	(.L_2 - .L_1)
	.align		4
.L_1:
        /*0004*/ 	.word	index@(_Z4corrPfm)
        /*0008*/ 	.word	0x00000008


	//----- nvinfo : EIATTR_FRAME_SIZE
	.align		4
.L_2:
        /*000c*/ 	.byte	0x04, 0x11
        /*000e*/ 	.short	(.L_4 - .L_3)
	.align		4
.L_3:
        /*0010*/ 	.word	index@(_Z4corrPfm)
        /*0014*/ 	.word	0x00000000


	//----- nvinfo : EIATTR_REGCOUNT
	.align		4
.L_4:
        /*0018*/ 	.byte	0x04, 0x2f
        /*001a*/ 	.short	(.L_6 - .L_5)
	.align		4
.L_5:
        /*001c*/ 	.word	index@(_Z5checkPfmi)
        /*0020*/ 	.word	0x00000018


	//----- nvinfo : EIATTR_FRAME_SIZE
	.align		4
.L_6:
        /*0024*/ 	.byte	0x04, 0x11
        /*0026*/ 	.short	(.L_8 - .L_7)
	.align		4
.L_7:
        /*0028*/ 	.word	index@(_Z5checkPfmi)
        /*002c*/ 	.word	0x00000020


	//----- nvinfo : EIATTR_REGCOUNT
	.align		4
.L_8:
        /*0030*/ 	.byte	0x04, 0x2f
        /*0032*/ 	.short	(.L_10 - .L_9)
	.align		4
.L_9:
        /*0034*/ 	.word	index@(_Z4initPfii)
        /*0038*/ 	.word	0x00000012


	//----- nvinfo : EIATTR_FRAME_SIZE
	.align		4
.L_10:
        /*003c*/ 	.byte	0x04, 0x11
        /*003e*/ 	.short	(.L_12 - .L_11)
	.align		4
.L_11:
        /*0040*/ 	.word	index@(_Z4initPfii)
        /*0044*/ 	.word	0x00000000


	//----- nvinfo : EIATTR_REGCOUNT
	.align		4
.L_12:
        /*0048*/ 	.byte	0x04, 0x2f
        /*004a*/ 	.short	(.L_14 - .L_13)
	.align		4
.L_13:
        /*004c*/ 	.word	index@(_Z6findNNPfiS_iifPiiS_)
        /*0050*/ 	.word	0x00000020


	//----- nvinfo : EIATTR_FRAME_SIZE
	.align		4
.L_14:
        /*0054*/ 	.byte	0x04, 0x11
        /*0056*/ 	.short	(.L_16 - .L_15)
	.align		4
.L_15:
        /*0058*/ 	.word	index@($__internal_0_$__cuda_sm3x_div_rn_noftz_f32_slowpath)
        /*005c*/ 	.word	0x00000000


	//----- nvinfo : EIATTR_FRAME_SIZE
	.align		4
.L_16:
        /*0060*/ 	.byte	0x04, 0x11
        /*0062*/ 	.short	(.L_18 - .L_17)
	.align		4
.L_17:
        /*0064*/ 	.word	index@(_Z6findNNPfiS_iifPiiS_)
        /*0068*/ 	.word	0x00000000


	//----- nvinfo : EIATTR_REGCOUNT
	.align		4
.L_18:
        /*006c*/ 	.byte	0x04, 0x2f
        /*006e*/ 	.short	(.L_20 - .L_19)
	.align		4
.L_19:
        /*0070*/ 	.word	index@(_Z8validatePfS_iPiS_)
        /*0074*/ 	.word	0x0000001a


	//----- nvinfo : EIATTR_FRAME_SIZE
	.align		4
.L_20:
        /*0078*/ 	.byte	0x04, 0x11
        /*007a*/ 	.short	(.L_22 - .L_21)
	.align		4
.L_21:
        /*007c*/ 	.word	index@(_Z8validatePfS_iPiS_)
        /*0080*/ 	.word	0x00000000


	//----- nvinfo : EIATTR_MIN_STACK_SIZE
	.align		4
.L_22:
        /*0084*/ 	.byte	0x04, 0x12
        /*0086*/ 	.short	(.L_24 - .L_23)
	.align		4
.L_23:
        /*0088*/ 	.word	index@(_Z8validatePfS_iPiS_)
        /*008c*/ 	.word	0x00000000


	//----- nvinfo : EIATTR_MIN_STACK_SIZE
	.align		4
.L_24:
        /*0090*/ 	.byte	0x04, 0x12
        /*0092*/ 	.short	(.L_26 - .L_25)
	.align		4
.L_25:
        /*0094*/ 	.word	index@(_Z6findNNPfiS_iifPiiS_)
        /*0098*/ 	.word	0x00000000


	//----- nvinfo : EIATTR_MIN_STACK_SIZE
	.align		4
.L_26:
        /*009c*/ 	.byte	0x04, 0x12
        /*009e*/ 	.short	(.L_28 - .L_27)
	.align		4
.L_27:
        /*00a0*/ 	.word	index@(_Z4initPfii)
        /*00a4*/ 	.word	0x00000000


	//----- nvinfo : EIATTR_MIN_STACK_SIZE
	.align		4
.L_28:
        /*00a8*/ 	.byte	0x04, 0x12
        /*00aa*/ 	.short	(.L_30 - .L_29)
	.align		4
.L_29:
        /*00ac*/ 	.word	index@(_Z5checkPfmi)
        /*00b0*/ 	.word	0x00000020


	//----- nvinfo : EIATTR_MIN_STACK_SIZE
	.align		4
.L_30:
        /*00b4*/ 	.byte	0x04, 0x12
        /*00b6*/ 	.short	(.L_32 - .L_31)
	.align		4
.L_31:
        /*00b8*/ 	.word	index@(_Z4corrPfm)
        /*00bc*/ 	.word	0x00000000
.L_32:


//--------------------- .nv.compat                --------------------------
	.section	.nv.compat,"",@"SHT_CUDA_COMPAT_INFO"
	.align	4
        /*0000*/ 	.byte	0x02, 0x09, 0x00, 0x00, 0x02, 0x02, 0x01, 0x00, 0x02, 0x05, 0x05, 0x00, 0x03, 0x07, 0x01, 0x01
        /*0010*/ 	.byte	0x02, 0x03, 0x00, 0x00, 0x02, 0x06, 0x01, 0x00, 0x04, 0x0b, 0x08, 0x00, 0x01, 0x00, 0x00, 0x00
        /*0020*/ 	.byte	0x00, 0x00, 0x00, 0x00


//--------------------- .nv.info._Z8validatePfS_iPiS_ --------------------------
	.section	.nv.info._Z8validatePfS_iPiS_,"",@"SHT_CUDA_INFO"
	.sectionflags	@""
	.align	4


	//----- nvinfo : EIATTR_CUDA_API_VERSION
	.align		4
        /*0000*/ 	.byte	0x04, 0x37
        /*0002*/ 	.short	(.L_34 - .L_33)
.L_33:
        /*0004*/ 	.word	0x00000082


	//----- nvinfo : EIATTR_KPARAM_INFO
	.align		4
.L_34:
        /*0008*/ 	.byte	0x04, 0x17
        /*000a*/ 	.short	(.L_36 - .L_35)
.L_35:
        /*000c*/ 	.word	0x00000000
        /*0010*/ 	.short	0x0004
        /*0012*/ 	.short	0x0020
        /*0014*/ 	.byte	0x00, 0xf5, 0x21, 0x00


	//----- nvinfo : EIATTR_KPARAM_INFO
	.align		4
.L_36:
        /*0018*/ 	.byte	0x04, 0x17
        /*001a*/ 	.short	(.L_38 - .L_37)
.L_37:
        /*001c*/ 	.word	0x00000000
        /*0020*/ 	.short	0x0003
        /*0022*/ 	.short	0x0018
        /*0024*/ 	.byte	0x00, 0xf5, 0x21, 0x00


	//----- nvinfo : EIATTR_KPARAM_INFO
	.align		4
.L_38:
        /*0028*/ 	.byte	0x04, 0x17
        /*002a*/ 	.short	(.L_40 - .L_39)
.L_39:
        /*002c*/ 	.word	0x00000000
        /*0030*/ 	.short	0x0002
        /*0032*/ 	.short	0x0010
        /*0034*/ 	.byte	0x00, 0xf0, 0x11, 0x00


	//----- nvinfo : EIATTR_KPARAM_INFO
	.align		4
.L_40:
        /*0038*/ 	.byte	0x04, 0x17
        /*003a*/ 	.short	(.L_42 - .L_41)
.L_41:
        /*003c*/ 	.word	0x00000000
        /*0040*/ 	.short	0x0001
        /*0042*/ 	.short	0x0008
        /*0044*/ 	.byte	0x00, 0xf5, 0x21, 0x00


	//----- nvinfo : EIATTR_KPARAM_INFO
	.align		4
.L_42:
        /*0048*/ 	.byte	0x04, 0x17
        /*004a*/ 	.short	(.L_44 - .L_43)
.L_43:
        /*004c*/ 	.word	0x00000000
        /*0050*/ 	.short	0x0000
        /*0052*/ 	.short	0x0000
        /*0054*/ 	.byte	0x00, 0xf5, 0x21, 0x00


	//----- nvinfo : EIATTR_SPARSE_MMA_MASK
	.align		4
.L_44:
        /*0058*/ 	.byte	0x03, 0x50
        /*005a*/ 	.short	0x0000


	//----- nvinfo : EIATTR_MAXREG_COUNT
	.align		4
        /*005c*/ 	.byte	0x03, 0x1b
        /*005e*/ 	.short	0x00ff


	//----- nvinfo : EIATTR_MERCURY_ISA_VERSION
	.align		4
        /*0060*/ 	.byte	0x03, 0x5f
        /*0062*/ 	.short	0x0101


	//----- nvinfo : EIATTR_VRC_CTA_INIT_COUNT
	.align		4
        /*0064*/ 	.byte	0x02, 0x4a
	.zero		1
	.zero		1


	//----- nvinfo : EIATTR_EXIT_INSTR_OFFSETS
	.align		4
        /*0068*/ 	.byte	0x04, 0x1c
        /*006a*/ 	.short	(.L_46 - .L_45)


	//   ....[0]....
.L_45:
        /*006c*/ 	.word	0x00000090


	//   ....[1]....
        /*0070*/ 	.word	0x00000180


	//   ....[2]....
        /*0074*/ 	.word	0x000016f0


	//----- nvinfo : EIATTR_CRS_STACK_SIZE
	.align		4
.L_46:
        /*0078*/ 	.byte	0x04, 0x1e
        /*007a*/ 	.short	(.L_48 - .L_47)
.L_47:
        /*007c*/ 	.word	0x00000000


	//----- nvinfo : EIATTR_CBANK_PARAM_SIZE
	.align		4
.L_48:
        /*0080*/ 	.byte	0x03, 0x19
        /*0082*/ 	.short	0x0028


	//----- nvinfo : EIATTR_PARAM_CBANK
	.align		4
        /*0084*/ 	.byte	0x04, 0x0a
        /*0086*/ 	.short	(.L_50 - .L_49)
	.align		4
.L_49:
        /*0088*/ 	.word	index@(.nv.constant0._Z8validatePfS_iPiS_)
        /*008c*/ 	.short	0x0380
        /*008e*/ 	.short	0x0028


	//----- nvinfo : EIATTR_SW_WAR
	.align		4
.L_50:
        /*0090*/ 	.byte	0x04, 0x36
        /*0092*/ 	.short	(.L_52 - .L_51)
.L_51:
        /*0094*/ 	.word	0x00000008
.L_52:


//--------------------- .nv.info._Z6findNNPfiS_iifPiiS_ --------------------------
	.section	.nv.info._Z6findNNPfiS_iifPiiS_,"",@"SHT_CUDA_INFO"
	.sectionflags	@""
	.align	4


	//----- nvinfo : EIATTR_CUDA_API_VERSION
	.align		4
        /*0000*/ 	.byte	0x04, 0x37
        /*0002*/ 	.short	(.L_54 - .L_53)
.L_53:
        /*0004*/ 	.word	0x00000082


	//----- nvinfo : EIATTR_KPARAM_INFO
	.align		4
.L_54:
        /*0008*/ 	.byte	0x04, 0x17
        /*000a*/ 	.short	(.L_56 - .L_55)
.L_55:
        /*000c*/ 	.word	0x00000000
        /*0010*/ 	.short	0x0008
        /*0012*/ 	.short	0x0038
        /*0014*/ 	.byte	0x00, 0xf5, 0x21, 0x00


	//----- nvinfo : EIATTR_KPARAM_INFO
	.align		4
.L_56:
        /*0018*/ 	.byte	0x04, 0x17
        /*001a*/ 	.short	(.L_58 - .L_57)
.L_57:
        /*001c*/ 	.word	0x00000000
        /*0020*/ 	.short	0x0007
        /*0022*/ 	.short	0x0030
        /*0024*/ 	.byte	0x00, 0xf0, 0x11, 0x00


	//----- nvinfo : EIATTR_KPARAM_INFO
	.align		4
.L_58:
        /*0028*/ 	.byte	0x04, 0x17
        /*002a*/ 	.short	(.L_60 - .L_59)
.L_59:
        /*002c*/ 	.word	0x00000000
        /*0030*/ 	.short	0x0006
        /*0032*/ 	.short	0x0028
        /*0034*/ 	.byte	0x00, 0xf5, 0x21, 0x00


	//----- nvinfo : EIATTR_KPARAM_INFO
	.align		4
.L_60:
        /*0038*/ 	.byte	0x04, 0x17
        /*003a*/ 	.short	(.L_62 - .L_61)
.L_61:
        /*003c*/ 	.word	0x00000000
        /*0040*/ 	.short	0x0005
        /*0042*/ 	.short	0x0020
        /*0044*/ 	.byte	0x00, 0xf0, 0x11, 0x00


	//----- nvinfo : EIATTR_KPARAM_INFO
	.align		4
.L_62:
        /*0048*/ 	.byte	0x04, 0x17
        /*004a*/ 	.short	(.L_64 - .L_63)
.L_63:
        /*004c*/ 	.word	0x00000000
        /*0050*/ 	.short	0x0004
        /*0052*/ 	.short	0x001c
        /*0054*/ 	.byte	0x00, 0xf0, 0x11, 0x00


	//----- nvinfo : EIATTR_KPARAM_INFO
	.align		4
.L_64:
        /*0058*/ 	.byte	0x04, 0x17
        /*005a*/ 	.short	(.L_66 - .L_65)
.L_65:
        /*005c*/ 	.word	0x00000000
        /*0060*/ 	.short	0x0003
        /*0062*/ 	.short	0x0018
        /*0064*/ 	.byte	0x00, 0xf0, 0x11, 0x00


	//----- nvinfo : EIATTR_KPARAM_INFO
	.align		4
.L_66:
        /*0068*/ 	.byte	0x04, 0x17
        /*006a*/ 	.short	(.L_68 - .L_67)
.L_67:
        /*006c*/ 	.word	0x00000000
        /*0070*/ 	.short	0x0002
        /*0072*/ 	.short	0x0010
        /*0074*/ 	.byte	0x00, 0xf5, 0x21, 0x00


	//----- nvinfo : EIATTR_KPARAM_INFO
	.align		4
.L_68:
        /*0078*/ 	.byte	0x04, 0x17
        /*007a*/ 	.short	(.L_70 - .L_69)
.L_69:
        /*007c*/ 	.word	0x00000000
        /*0080*/ 	.short	0x0001
        /*0082*/ 	.short	0x0008
        /*0084*/ 	.byte	0x00, 0xf0, 0x11, 0x00


	//----- nvinfo : EIATTR_KPARAM_INFO
	.align		4
.L_70:
        /*0088*/ 	.byte	0x04, 0x17
        /*008a*/ 	.short	(.L_72 - .L_71)
.L_71:
        /*008c*/ 	.word	0x00000000
        /*0090*/ 	.short	0x0000
        /*0092*/ 	.short	0x0000
        /*0094*/ 	.byte	0x00, 0xf5, 0x21, 0x00


	//----- nvinfo : EIATTR_SPARSE_MMA_MASK
	.align		4
.L_72:
        /*0098*/ 	.byte	0x03, 0x50
        /*009a*/ 	.short	0x0000


	//----- nvinfo : EIATTR_MAXREG_COUNT
	.align		4
        /*009c*/ 	.byte	0x03, 0x1b
        /*009e*/ 	.short	0x00ff


	//----- nvinfo : EIATTR_MERCURY_ISA_VERSION
	.align		4
        /*00a0*/ 	.byte	0x03, 0x5f
        /*00a2*/ 	.short	0x0101


	//----- nvinfo : EIATTR_VRC_CTA_INIT_COUNT
	.align		4
        /*00a4*/ 	.byte	0x02, 0x4a
	.zero		1
	.zero		1


	//----- nvinfo : EIATTR_EXIT_INSTR_OFFSETS
	.align		4
        /*00a8*/ 	.byte	0x04, 0x1c
        /*00aa*/ 	.short	(.L_74 - .L_73)


	//   ....[0]....
.L_73:
        /*00ac*/ 	.word	0x00000070


	//   ....[1]....
        /*00b0*/ 	.word	0x000030f0


	//----- nvinfo : EIATTR_CRS_STACK_SIZE
	.align		4
.L_74:
        /*00b4*/ 	.byte	0x04, 0x1e
        /*00b6*/ 	.short	(.L_76 - .L_75)
.L_75:
        /*00b8*/ 	.word	0x00000000


	//----- nvinfo : EIATTR_CBANK_PARAM_SIZE
	.align		4
.L_76:
        /*00bc*/ 	.byte	0x03, 0x19
        /*00be*/ 	.short	0x0040


	//----- nvinfo : EIATTR_PARAM_CBANK
	.align		4
        /*00c0*/ 	.byte	0x04, 0x0a
        /*00c2*/ 	.short	(.L_78 - .L_77)
	.align		4
.L_77:
        /*00c4*/ 	.word	index@(.nv.constant0._Z6findNNPfiS_iifPiiS_)
        /*00c8*/ 	.short	0x0380
        /*00ca*/ 	.short	0x0040


	//----- nvinfo : EIATTR_SW_WAR
	.align		4
.L_78:
        /*00cc*/ 	.byte	0x04, 0x36
        /*00ce*/ 	.short	(.L_80 - .L_79)
.L_79:
        /*00d0*/ 	.word	0x00000008
.L_80:


//--------------------- .nv.info._Z4initPfii      --------------------------
	.section	.nv.info._Z4initPfii,"",@"SHT_CUDA_INFO"
	.sectionflags	@""
	.align	4


	//----- nvinfo : EIATTR_CUDA_API_VERSION
	.align		4
        /*0000*/ 	.byte	0x04, 0x37
        /*0002*/ 	.short	(.L_82 - .L_81)
.L_81:
        /*0004*/ 	.word	0x00000082


	//----- nvinfo : EIATTR_KPARAM_INFO
	.align		4
.L_82:
        /*0008*/ 	.byte	0x04, 0x17
        /*000a*/ 	.short	(.L_84 - .L_83)
.L_83:
        /*000c*/ 	.word	0x00000000
        /*0010*/ 	.short	0x0002
        /*0012*/ 	.short	0x000c
        /*0014*/ 	.byte	0x00, 0xf0, 0x11, 0x00


	//----- nvinfo : EIATTR_KPARAM_INFO
	.align		4
.L_84:
        /*0018*/ 	.byte	0x04, 0x17
        /*001a*/ 	.short	(.L_86 - .L_85)
.L_85:
        /*001c*/ 	.word	0x00000000
        /*0020*/ 	.short	0x0001
        /*0022*/ 	.short	0x0008
        /*0024*/ 	.byte	0x00, 0xf0, 0x11, 0x00


	//----- nvinfo : EIATTR_KPARAM_INFO
	.align		4
.L_86:
        /*0028*/ 	.byte	0x04, 0x17
        /*002a*/ 	.short	(.L_88 - .L_87)
.L_87:
        /*002c*/ 	.word	0x00000000
        /*0030*/ 	.short	0x0000
        /*0032*/ 	.short	0x0000
        /*0034*/ 	.byte	0x00, 0xf5, 0x21, 0x00


	//----- nvinfo : EIATTR_SPARSE_MMA_MASK
	.align		4
.L_88:
        /*0038*/ 	.byte	0x03, 0x50
        /*003a*/ 	.short	0x0000


	//----- nvinfo : EIATTR_MAXREG_COUNT
	.align		4
        /*003c*/ 	.byte	0x03, 0x1b
        /*003e*/ 	.short	0x00ff


	//----- nvinfo : EIATTR_MERCURY_ISA_VERSION
	.align		4
        /*0040*/ 	.byte	0x03, 0x5f
        /*0042*/ 	.short	0x0101


	//----- nvinfo : EIATTR_VRC_CTA_INIT_COUNT
	.align		4
        /*0044*/ 	.byte	0x02, 0x4a
	.zero		1
	.zero		1


	//----- nvinfo : EIATTR_EXIT_INSTR_OFFSETS
	.align		4
        /*0048*/ 	.byte	0x04, 0x1c
        /*004a*/ 	.short	(.L_90 - .L_89)


	//   ....[0]....
.L_89:
        /*004c*/ 	.word	0x00000090


	//   ....[1]....
        /*0050*/ 	.word	0x00000350


	//   ....[2]....
        /*0054*/ 	.word	0x00000420


	//----- nvinfo : EIATTR_CRS_STACK_SIZE
	.align		4
.L_90:
        /*0058*/ 	.byte	0x04, 0x1e
        /*005a*/ 	.short	(.L_92 - .L_91)
.L_91:
        /*005c*/ 	.word	0x00000000


	//----- nvinfo : EIATTR_CBANK_PARAM_SIZE
	.align		4
.L_92:
        /*0060*/ 	.byte	0x03, 0x19
        /*0062*/ 	.short	0x0010


	//----- nvinfo : EIATTR_PARAM_CBANK
	.align		4
        /*0064*/ 	.byte	0x04, 0x0a
        /*0066*/ 	.short	(.L_94 - .L_93)
	.align		4
.L_93:
        /*0068*/ 	.word	index@(.nv.constant0._Z4initPfii)
        /*006c*/ 	.short	0x0380
        /*006e*/ 	.short	0x0010


	//----- nvinfo : EIATTR_SW_WAR
	.align		4
.L_94:
        /*0070*/ 	.byte	0x04, 0x36
        /*0072*/ 	.short	(.L_96 - .L_95)
.L_95:
        /*0074*/ 	.word	0x00000008
.L_96:


//--------------------- .nv.info._Z5checkPfmi     --------------------------
	.section	.nv.info._Z5checkPfmi,"",@"SHT_CUDA_INFO"
	.sectionflags	@""
	.align	4


	//----- nvinfo : EIATTR_CUDA_API_VERSION
	.align		4
        /*0000*/ 	.byte	0x04, 0x37
        /*0002*/ 	.short	(.L_98 - .L_97)
.L_97:
        /*0004*/ 	.word	0x00000082


	//----- nvinfo : EIATTR_KPARAM_INFO
	.align		4
.L_98:
        /*0008*/ 	.byte	0x04, 0x17
        /*000a*/ 	.short	(.L_100 - .L_99)
.L_99:
        /*000c*/ 	.word	0x00000000
        /*0010*/ 	.short	0x0002
        /*0012*/ 	.short	0x0010
        /*0014*/ 	.byte	0x00, 0xf0, 0x11, 0x00


	//----- nvinfo : EIATTR_KPARAM_INFO
	.align		4
.L_100:
        /*0018*/ 	.byte	0x04, 0x17
        /*001a*/ 	.short	(.L_102 - .L_101)
.L_101:
        /*001c*/ 	.word	0x00000000
        /*0020*/ 	.short	0x0001
        /*0022*/ 	.short	0x0008
        /*0024*/ 	.byte	0x00, 0xf0, 0x21, 0x00


	//----- nvinfo : EIATTR_KPARAM_INFO
	.align		4
.L_102:
        /*0028*/ 	.byte	0x04, 0x17
        /*002a*/ 	.short	(.L_104 - .L_103)
.L_103:
        /*002c*/ 	.word	0x00000000
        /*0030*/ 	.short	0x0000
        /*0032*/ 	.short	0x0000
        /*0034*/ 	.byte	0x00, 0xf5, 0x21, 0x00


	//----- nvinfo : EIATTR_SPARSE_MMA_MASK
	.align		4
.L_104:
        /*0038*/ 	.byte	0x03, 0x50
        /*003a*/ 	.short	0x0000


	//----- nvinfo : EIATTR_MAXREG_COUNT
	.align		4
        /*003c*/ 	.byte	0x03, 0x1b
        /*003e*/ 	.short	0x00ff


	//----- nvinfo : EIATTR_EXTERNS
	.align		4
        /*0040*/ 	.byte	0x04, 0x0f
        /*0042*/ 	.short	(.L_106 - .L_105)


	//   ....[0]....
	.align		4
.L_105:
        /*0044*/ 	.word	index@(vprintf)


	//----- nvinfo : EIATTR_MERCURY_ISA_VERSION
	.align		4
.L_106:
        /*0048*/ 	.byte	0x03, 0x5f
        /*004a*/ 	.short	0x0101


	//----- nvinfo : EIATTR_VRC_CTA_INIT_COUNT
	.align		4
        /*004c*/ 	.byte	0x02, 0x4a
	.zero		1
	.zero		1


	//----- nvinfo : EIATTR_SYSCALL_OFFSETS
	.align		4
        /*0050*/ 	.byte	0x04, 0x46
        /*0052*/ 	.short	(.L_108 - .L_107)


	//   ....[0]....
.L_107:
        /*0054*/ 	.word	0x000002e0


	//----- nvinfo : EIATTR_EXIT_INSTR_OFFSETS
	.align		4
.L_108:
        /*0058*/ 	.byte	0x04, 0x1c
        /*005a*/ 	.short	(.L_110 - .L_109)


	//   ....[0]....
.L_109:
        /*005c*/ 	.word	0x000000c0


	//   ....[1]....
        /*0060*/ 	.word	0x00000310


	//----- nvinfo : EIATTR_CRS_STACK_SIZE
	.align		4
.L_110:
        /*0064*/ 	.byte	0x04, 0x1e
        /*0066*/ 	.short	(.L_112 - .L_111)
.L_111:
        /*0068*/ 	.word	0x00000000


	//----- nvinfo : EIATTR_CBANK_PARAM_SIZE
	.align		4
.L_112:
        /*006c*/ 	.byte	0x03, 0x19
        /*006e*/ 	.short	0x0014


	//----- nvinfo : EIATTR_PARAM_CBANK
	.align		4
        /*0070*/ 	.byte	0x04, 0x0a
        /*0072*/ 	.short	(.L_114 - .L_113)
	.align		4
.L_113:
        /*0074*/ 	.word	index@(.nv.constant0._Z5checkPfmi)
        /*0078*/ 	.short	0x0380
        /*007a*/ 	.short	0x0014


	//----- nvinfo : EIATTR_SW_WAR
	.align		4
.L_114:
        /*007c*/ 	.byte	0x04, 0x36
        /*007e*/ 	.short	(.L_116 - .L_115)
.L_115:
        /*0080*/ 	.word	0x00000008
.L_116:


//--------------------- .nv.info._Z4corrPfm       --------------------------
	.section	.nv.info._Z4corrPfm,"",@"SHT_CUDA_INFO"
	.sectionflags	@""
	.align	4


	//----- nvinfo : EIATTR_CUDA_API_VERSION
	.align		4
        /*0000*/ 	.byte	0x04, 0x37
        /*0002*/ 	.short	(.L_118 - .L_117)
.L_117:
        /*0004*/ 	.word	0x00000082


	//----- nvinfo : EIATTR_KPARAM_INFO
	.align		4
.L_118:
        /*0008*/ 	.byte	0x04, 0x17
        /*000a*/ 	.short	(.L_120 - .L_119)
.L_119:
        /*000c*/ 	.word	0x00000000
        /*0010*/ 	.short	0x0001
        /*0012*/ 	.short	0x0008
        /*0014*/ 	.byte	0x00, 0xf0, 0x21, 0x00


	//----- nvinfo : EIATTR_KPARAM_INFO
	.align		4
.L_120:
        /*0018*/ 	.byte	0x04, 0x17
        /*001a*/ 	.short	(.L_122 - .L_121)
.L_121:
        /*001c*/ 	.word	0x00000000
        /*0020*/ 	.short	0x0000
        /*0022*/ 	.short	0x0000
        /*0024*/ 	.byte	0x00, 0xf5, 0x21, 0x00


	//----- nvinfo : EIATTR_SPARSE_MMA_MASK
	.align		4
.L_122:
        /*0028*/ 	.byte	0x03, 0x50
        /*002a*/ 	.short	0x0000


	//----- nvinfo : EIATTR_MAXREG_COUNT
	.align		4
        /*002c*/ 	.byte	0x03, 0x1b
        /*002e*/ 	.short	0x00ff


	//----- nvinfo : EIATTR_MERCURY_ISA_VERSION
	.align		4
        /*0030*/ 	.byte	0x03, 0x5f
        /*0032*/ 	.short	0x0101


	//----- nvinfo : EIATTR_VRC_CTA_INIT_COUNT
	.align		4
        /*0034*/ 	.byte	0x02, 0x4a
	.zero		1
	.zero		1


	//----- nvinfo : EIATTR_EXIT_INSTR_OFFSETS
	.align		4
        /*0038*/ 	.byte	0x04, 0x1c
        /*003a*/ 	.short	(.L_124 - .L_123)


	//   ....[0]....
.L_123:
        /*003c*/ 	.word	0x00000090


	//   ....[1]....
        /*0040*/ 	.word	0x000001c0


	//----- nvinfo : EIATTR_CRS_STACK_SIZE
	.align		4
.L_124:
        /*0044*/ 	.byte	0x04, 0x1e
        /*0046*/ 	.short	(.L_126 - .L_125)
.L_125:
        /*0048*/ 	.word	0x00000000


	//----- nvinfo : EIATTR_CBANK_PARAM_SIZE
	.align		4
.L_126:
        /*004c*/ 	.byte	0x03, 0x19
        /*004e*/ 	.short	0x0010


	//----- nvinfo : EIATTR_PARAM_CBANK
	.align		4
        /*0050*/ 	.byte	0x04, 0x0a
        /*0052*/ 	.short	(.L_128 - .L_127)
	.align		4
.L_127:
        /*0054*/ 	.word	index@(.nv.constant0._Z4corrPfm)
        /*0058*/ 	.short	0x0380
        /*005a*/ 	.short	0x0010


	//----- nvinfo : EIATTR_SW_WAR
	.align		4
.L_128:
        /*005c*/ 	.byte	0x04, 0x36
        /*005e*/ 	.short	(.L_130 - .L_129)
.L_129:
        /*0060*/ 	.word	0x00000008
.L_130:


//--------------------- .nv.callgraph             --------------------------
	.section	.nv.callgraph,"",@"SHT_CUDA_CALLGRAPH"
	.align	4
	.sectionentsize	8
	.align		4
        /*0000*/ 	.word	0x00000000
	.align		4
        /*0004*/ 	.word	0xffffffff
	.align		4
        /*0008*/ 	.word	index@(_Z5checkPfmi)
	.align		4
        /*000c*/ 	.word	index@(vprintf)
	.align		4
        /*0010*/ 	.word	0x00000000
	.align		4
        /*0014*/ 	.word	0xfffffffe
	.align		4
        /*0018*/ 	.word	0x00000000
	.align		4
        /*001c*/ 	.word	0xfffffffd
	.align		4
        /*0020*/ 	.word	0x00000000
	.align		4
        /*0024*/ 	.word	0xfffffffc


//--------------------- .nv.constant4             --------------------------
	.section	.nv.constant4,"a",@progbits
	.align	8
	.align		8
.nv.constant4:
        /*0000*/ 	.dword	$str
	.align		8
        /*0008*/ 	.dword	vprintf


//--------------------- .text._Z8validatePfS_iPiS_ --------------------------
	.section	.text._Z8validatePfS_iPiS_,"ax",@progbits
	.align	128
        .global         _Z8validatePfS_iPiS_
        .type           _Z8validatePfS_iPiS_,@function
        .size           _Z8validatePfS_iPiS_,(.L_x_85 - _Z8validatePfS_iPiS_)
        .other          _Z8validatePfS_iPiS_,@"STO_CUDA_ENTRY STV_DEFAULT"
_Z8validatePfS_iPiS_:
.text._Z8validatePfS_iPiS_:
[----:B------:R-:W-:Y:S01]  /*0000*/  LDC R1, c[0x0][0x37c] ;  /* 0x0000df00ff017b82 */ /* 0x000fe20000000800 */
[----:B------:R-:W0:Y:S01]  /*0010*/  S2R R0, SR_TID.X ;  /* 0x0000000000007919 */ /* 0x000e220000002100 */
[----:B------:R-:W0:Y:S01]  /*0020*/  LDCU UR4, c[0x0][0x360] ;  /* 0x00006c00ff0477ac */ /* 0x000e220008000800 */
[----:B------:R-:W0:Y:S01]  /*0030*/  S2R R3, SR_CTAID.X ;  /* 0x0000000000037919 */ /* 0x000e220000002500 */
[----:B------:R-:W1:Y:S01]  /*0040*/  LDCU UR6, c[0x0][0x390] ;  /* 0x00007200ff0677ac */ /* 0x000e620008000800 */
[----:B------:R-:W2:Y:S01]  /*0050*/  LDCU UR5, c[0x0][0x370] ;  /* 0x00006e00ff0577ac */ /* 0x000ea20008000800 */
[----:B0-----:R-:W-:Y:S01]  /*0060*/  IMAD R0, R3, UR4, R0 ;  /* 0x0000000403007c24 */ /* 0x001fe2000f8e0200 */
[----:B--2---:R-:W-:-:S04]  /*0070*/  UIMAD UR4, UR4, UR5, URZ ;  /* 0x00000005040472a4 */ /* 0x004fc8000f8e02ff */
[----:B-1----:R-:W-:-:S13]  /*0080*/  ISETP.GE.AND P0, PT, R0, UR6, PT ;  /* 0x0000000600007c0c */ /* 0x002fda000bf06270 */
[----:B------:R-:W-:Y:S05]  /*0090*/  @P0 EXIT ;  /* 0x000000000000094d */ /* 0x000fea0003800000 */
[----:B------:R-:W0:Y:S01]  /*00a0*/  LDC.64 R6, c[0x0][0x3a0] ;  /* 0x0000e800ff067b82 */ /* 0x000e220000000a00 */
[----:B------:R-:W-:Y:S01]  /*00b0*/  UISETP.GT.AND UP0, UPT, UR6, URZ, UPT ;  /* 0x000000ff0600728c */ /* 0x000fe2000bf04270 */
[----:B------:R-:W1:Y:S01]  /*00c0*/  LDCU.64 UR8, c[0x0][0x358] ;  /* 0x00006b00ff0877ac */ /* 0x000e620008000a00 */
[----:B------:R-:W2:Y:S07]  /*00d0*/  LDCU UR5, c[0x0][0x390] ;  /* 0x00007200ff0577ac */ /* 0x000eae0008000800 */
[----:B------:R-:W-:Y:S05]  /*00e0*/  BRA.U UP0, `(.L_x_0) ;  /* 0x0000000100287547 */ /* 0x000fea000b800000 */
.L_x_1:
[----:B0-----:R-:W-:-:S06]  /*00f0*/  IMAD.WIDE R2, R0, 0x4, R6 ;  /* 0x0000000400027825 */ /* 0x001fcc00078e0206 */
[----:B-1----:R-:W3:Y:S01]  /*0100*/  LDG.E R2, desc[UR8][R2.64] ;  /* 0x0000000802027981 */ /* 0x002ee2000c1e1900 */
[----:B------:R-:W-:Y:S02]  /*0110*/  IADD3 R0, PT, PT, R0, UR4, RZ ;  /* 0x0000000400007c10 */ /* 0x000fe4000fffe0ff */
[----:B---3--:R-:W-:-:S13]  /*0120*/  FSETP.NEU.AND P0, PT, R2, 10000, PT ;  /* 0x461c40000200780b */ /* 0x008fda0003f0d000 */
[----:B------:R-:W0:Y:S01]  /*0130*/  @P0 LDC.64 R4, c[0x0][0x398] ;  /* 0x0000e600ff040b82 */ /* 0x000e220000000a00 */
[----:B------:R-:W-:-:S05]  /*0140*/  @P0 MOV R9, 0x1 ;  /* 0x0000000100090802 */ /* 0x000fca0000000f00 */
[----:B0-----:R3:W-:Y:S01]  /*0150*/  @P0 STG.E desc[UR8][R4.64], R9 ;  /* 0x0000000904000986 */ /* 0x0017e2000c101908 */
[----:B--2---:R-:W-:-:S13]  /*0160*/  ISETP.GE.AND P0, PT, R0, UR5, PT ;  /* 0x0000000500007c0c */ /* 0x004fda000bf06270 */
[----:B---3--:R-:W-:Y:S05]  /*0170*/  @!P0 BRA `(.L_x_1) ;  /* 0xfffffffc00dc8947 */ /* 0x008fea000383ffff */
[----:B------:R-:W-:Y:S05]  /*0180*/  EXIT ;  /* 0x000000000000794d */ /* 0x000fea0003800000 */
.L_x_0:
[----:B--2---:R-:W-:Y:S02]  /*0190*/  USHF.L.U32 UR5, UR6, 0x1, URZ ;  /* 0x0000000106057899 */ /* 0x004fe400080006ff */
[----:B------:R-:W-:-:S12]  /*01a0*/  UIADD3 UR6, UPT, UPT, -UR6, URZ, URZ ;  /* 0x000000ff06067290 */ /* 0x000fd8000fffe1ff */
.L_x_16:
[----:B------:R-:W2:Y:S01]  /*01b0*/  LDC.64 R12, c[0x0][0x380] ;  /* 0x0000e000ff0c7b82 */ /* 0x000ea20000000a00 */
[----:B------:R-:W3:Y:S07]  /*01c0*/  LDCU.64 UR10, c[0x0][0x388] ;  /* 0x00007100ff0a77ac */ /* 0x000eee0008000a00 */
[----:B------:R-:W4:Y:S01]  /*01d0*/  LDC R17, c[0x0][0x390] ;  /* 0x0000e400ff117b82 */ /* 0x000f220000000800 */
[----:B------:R-:W4:Y:S07]  /*01e0*/  LDCU UR7, c[0x0][0x390] ;  /* 0x00007200ff0777ac */ /* 0x000f2e0008000800 */
[----:B------:R-:W4:Y:S01]  /*01f0*/  LDC.64 R2, c[0x0][0x388] ;  /* 0x0000e200ff027b82 */ /* 0x000f220000000a00 */
[----:B--2---:R-:W-:-:S04]  /*0200*/  IMAD.WIDE R12, R0, 0x4, R12 ;  /* 0x00000004000c7825 */ /* 0x004fc800078e020c */
[----:B0-----:R-:W-:Y:S01]  /*0210*/  HFMA2 R7, -RZ, RZ, 6.109375, 2 ;  /* 0x461c4000ff077431 */ /* 0x001fe200000001ff */
[----:B---3--:R-:W-:Y:S02]  /*0220*/  MOV R8, UR10 ;  /* 0x0000000a00087c02 */ /* 0x008fe40008000f00 */
[----:B------:R-:W-:Y:S01]  /*0230*/  MOV R9, UR11 ;  /* 0x0000000b00097c02 */ /* 0x000fe20008000f00 */
[----:B-1----:R0:W5:Y:S01]  /*0240*/  LDG.E R4, desc[UR8][R12.64] ;  /* 0x000000080c047981 */ /* 0x002162000c1e1900 */
[----:B----4-:R-:W-:-:S05]  /*0250*/  IMAD.WIDE.U32 R14, R17, 0x4, R12 ;  /* 0x00000004110e7825 */ /* 0x010fca00078e000c */
[----:B------:R1:W5:Y:S01]  /*0260*/  LDG.E R5, desc[UR8][R14.64] ;  /* 0x000000080e057981 */ /* 0x000362000c1e1900 */
[----:B------:R-:W-:-:S05]  /*0270*/  IMAD.WIDE.U32 R16, R17, 0x4, R14 ;  /* 0x0000000411107825 */ /* 0x000fca00078e000e */
[----:B------:R1:W5:Y:S01]  /*0280*/  LDG.E R6, desc[UR8][R16.64] ;  /* 0x0000000810067981 */ /* 0x000362000c1e1900 */
[----:B------:R-:W-:Y:S02]  /*0290*/  MOV R10, UR6 ;  /* 0x00000006000a7c02 */ /* 0x000fe40008000f00 */
[----:B------:R-:W-:Y:S02]  /*02a0*/  MOV R11, UR5 ;  /* 0x00000005000b7c02 */ /* 0x000fe40008000f00 */
[----:B0-----:R-:W-:-:S07]  /*02b0*/  MOV R13, UR7 ;  /* 0x00000007000d7c02 */ /* 0x001fce0008000f00 */
.L_x_15:
[----:B-1----:R-:W2:Y:S01]  /*02c0*/  LDG.E R15, desc[UR8][R8.64] ;  /* 0x00000008080f7981 */ /* 0x002ea2000c1e1900 */
[----:B------:R-:W-:Y:S01]  /*02d0*/  BSSY.RECONVERGENT B0, `(.L_x_2) ;  /* 0x0000048000007945 */ /* 0x000fe20003800200 */
[----:B------:R-:W-:Y:S01]  /*02e0*/  MOV R14, 0x3f800000 ;  /* 0x3f800000000e7802 */ /* 0x000fe20000000f00 */
[----:B--2--5:R-:W-:-:S05]  /*02f0*/  FADD R12, R4, -R15 ;  /* 0x8000000f040c7221 */ /* 0x024fca0000000000 */
[----:B------:R-:W-:-:S13]  /*0300*/  FSETP.NEU.AND P0, PT, R12, 1, PT ;  /* 0x3f8000000c00780b */ /* 0x000fda0003f0d000 */
[----:B------:R-:W-:Y:S05]  /*0310*/  @!P0 BRA `(.L_x_3) ;  /* 0x00000004000c8947 */ /* 0x000fea0003800000 */
[----:B------:R-:W-:-:S13]  /*0320*/  FSETP.NAN.AND P0, PT, |R12|, |R12|, PT ;  /* 0x4000000c0c00720b */ /* 0x000fda0003f08200 */
[----:B------:R-:W-:Y:S05]  /*0330*/  @P0 BRA `(.L_x_4) ;  /* 0x0000000400000947 */ /* 0x000fea0003800000 */
[C---:B------:R-:W-:Y:S01]  /*0340*/  FMUL R15, |R12|.reuse, 16777216 ;  /* 0x4b8000000c0f7820 */ /* 0x040fe20000400200 */
[C---:B------:R-:W-:Y:S02]  /*0350*/  FSETP.GEU.AND P0, PT, |R12|.reuse, 1.175494350822287508e-38, PT ;  /* 0x008000000c00780b */ /* 0x040fe40003f0e200 */
[----:B------:R-:W-:Y:S02]  /*0360*/  MOV R20, 0x3a2c32e4 ;  /* 0x3a2c32e400147802 */ /* 0x000fe40000000f00 */
[----:B------:R-:W-:Y:S02]  /*0370*/  FSEL R15, R15, |R12|, !P0 ;  /* 0x4000000c0f0f7208 */ /* 0x000fe40004000000 */
[----:B------:R-:W-:Y:S02]  /*0380*/  FSEL R18, RZ, -24, P0 ;  /* 0xc1c00000ff127808 */ /* 0x000fe40000000000 */
[----:B------:R-:W-:Y:S02]  /*0390*/  IADD3 R14, PT, PT, R15, -0x3f3504f3, RZ ;  /* 0xc0cafb0d0f0e7810 */ /* 0x000fe40007ffe0ff */
[----:B------:R-:W-:-:S02]  /*03a0*/  FSETP.NEU.AND P3, PT, R12, RZ, PT ;  /* 0x000000ff0c00720b */ /* 0x000fc40003f6d000 */
[----:B------:R-:W-:-:S04]  /*03b0*/  LOP3.LUT R14, R14, 0xff800000, RZ, 0xc0, !PT ;  /* 0xff8000000e0e7812 */ /* 0x000fc800078ec0ff */
[----:B------:R-:W-:-:S05]  /*03c0*/  IADD3 R15, PT, PT, R15, -R14, RZ ;  /* 0x8000000e0f0f7210 */ /* 0x000fca0007ffe0ff */
[C---:B------:R-:W-:Y:S01]  /*03d0*/  FADD R16, R15.reuse, 1 ;  /* 0x3f8000000f107421 */ /* 0x040fe20000000000 */
[----:B------:R-:W-:Y:S01]  /*03e0*/  FADD R21, R15, -1 ;  /* 0xbf8000000f157421 */ /* 0x000fe20000000000 */
[----:B------:R-:W-:-:S03]  /*03f0*/  I2FP.F32.S32 R15, R14 ;  /* 0x0000000e000f7245 */ /* 0x000fc60000201400 */
[----:B------:R-:W-:Y:S01]  /*0400*/  FADD R17, R21, R21 ;  /* 0x0000001515117221 */ /* 0x000fe20000000000 */
[----:B------:R-:W0:Y:S01]  /*0410*/  MUFU.RCP R16, R16 ;  /* 0x0000001000107308 */ /* 0x000e220000001000 */
[----:B------:R-:W-:Y:S02]  /*0420*/  FFMA R19, R15, 1.1920928955078125e-07, R18 ;  /* 0x340000000f137823 */ /* 0x000fe40000000012 */
[----:B0-----:R-:W-:-:S04]  /*0430*/  FMUL R14, R16, R17 ;  /* 0x00000011100e7220 */ /* 0x001fc80000400000 */
[----:B------:R-:W-:Y:S01]  /*0440*/  FADD R18, R21, -R14 ;  /* 0x8000000e15127221 */ /* 0x000fe20000000000 */
[C---:B------:R-:W-:Y:S01]  /*0450*/  FMUL R17, R14.reuse, R14 ;  /* 0x0000000e0e117220 */ /* 0x040fe20000400000 */
[----:B------:R-:W-:Y:S02]  /*0460*/  FFMA R15, R14, 1.4426950216293334961, R19 ;  /* 0x3fb8aa3b0e0f7823 */ /* 0x000fe40000000013 */
[----:B------:R-:W-:Y:S01]  /*0470*/  FADD R18, R18, R18 ;  /* 0x0000001212127221 */ /* 0x000fe20000000000 */
[----:B------:R-:W-:Y:S01]  /*0480*/  FFMA R20, R17, R20, 0.0032181653659790754318 ;  /* 0x3b52e7db11147423 */ /* 0x000fe20000000014 */
[----:B------:R-:W-:Y:S02]  /*0490*/  FADD R19, R19, -R15 ;  /* 0x8000000f13137221 */ /* 0x000fe40000000000 */
[----:B------:R-:W-:Y:S01]  /*04a0*/  FFMA R21, R21, -R14, R18 ;  /* 0x8000000e15157223 */ /* 0x000fe20000000012 */
[----:B------:R-:W-:Y:S01]  /*04b0*/  FFMA R20, R17, R20, 0.018033718690276145935 ;  /* 0x3c93bb7311147423 */ /* 0x000fe20000000014 */
[----:B------:R-:W-:-:S02]  /*04c0*/  FFMA R18, R14, 1.4426950216293334961, R19 ;  /* 0x3fb8aa3b0e127823 */ /* 0x000fc40000000013 */
[----:B------:R-:W-:Y:S01]  /*04d0*/  FMUL R21, R16, R21 ;  /* 0x0000001510157220 */ /* 0x000fe20000400000 */
[----:B------:R-:W-:-:S03]  /*04e0*/  FFMA R20, R17, R20, 0.12022458761930465698 ;  /* 0x3df6384f11147423 */ /* 0x000fc60000000014 */
[----:B------:R-:W-:Y:S01]  /*04f0*/  FFMA R19, R21, 1.4426950216293334961, R18 ;  /* 0x3fb8aa3b15137823 */ /* 0x000fe20000000012 */
[----:B------:R-:W-:-:S03]  /*0500*/  FMUL R17, R17, R20 ;  /* 0x0000001411117220 */ /* 0x000fc60000400000 */
[----:B------:R-:W-:Y:S01]  /*0510*/  FFMA R18, R14, 1.9251366722983220825e-08, R19 ;  /* 0x32a55e340e127823 */ /* 0x000fe20000000013 */
[----:B------:R-:W-:-:S04]  /*0520*/  FMUL R16, R17, 3 ;  /* 0x4040000011107820 */ /* 0x000fc80000400000 */
[----:B------:R-:W-:Y:S01]  /*0530*/  FFMA R16, R21, R16, R18 ;  /* 0x0000001015107223 */ /* 0x000fe20000000012 */
[----:B------:R-:W-:-:S03]  /*0540*/  HFMA2 R18, -RZ, RZ, 0.64013671875, -15.109375 ;  /* 0x391fcb8eff127431 */ /* 0x000fc600000001ff */
[----:B------:R-:W-:-:S04]  /*0550*/  FFMA R16, R14, R17, R16 ;  /* 0x000000110e107223 */ /* 0x000fc80000000010 */
[----:B------:R-:W-:-:S04]  /*0560*/  FADD R17, R15, R16 ;  /* 0x000000100f117221 */ /* 0x000fc80000000000 */
[----:B------:R-:W-:Y:S01]  /*0570*/  FMUL R14, R17, 2 ;  /* 0x40000000110e7820 */ /* 0x000fe20000400000 */
[----:B------:R-:W-:-:S03]  /*0580*/  FADD R15, -R15, R17 ;  /* 0x000000110f0f7221 */ /* 0x000fc60000000100 */
[----:B------:R-:W0:Y:S01]  /*0590*/  FRND R19, R14 ;  /* 0x0000000e00137307 */ /* 0x000e220000201000 */
[----:B------:R-:W-:Y:S01]  /*05a0*/  FADD R16, R16, -R15 ;  /* 0x8000000f10107221 */ /* 0x000fe20000000000 */
[----:B------:R-:W-:Y:S01]  /*05b0*/  FFMA R17, R17, 2, -R14 ;  /* 0x4000000011117823 */ /* 0x000fe2000000080e */
[C---:B------:R-:W-:Y:S02]  /*05c0*/  FSETP.GT.AND P1, PT, |R14|.reuse, 152, PT ;  /* 0x431800000e00780b */ /* 0x040fe40003f24200 */
[----:B------:R-:W-:Y:S01]  /*05d0*/  FSETP.GEU.AND P2, PT, R14, RZ, PT ;  /* 0x000000ff0e00720b */ /* 0x000fe20003f4e000 */
[----:B------:R-:W-:Y:S02]  /*05e0*/  FFMA R16, R16, 2, R17 ;  /* 0x4000000010107823 */ /* 0x000fe40000000011 */
[----:B------:R1:W2:Y:S01]  /*05f0*/  F2I.NTZ R17, R14 ;  /* 0x0000000e00117305 */ /* 0x0002a20000203100 */
[----:B0-----:R-:W-:Y:S01]  /*0600*/  FADD R15, R14, -R19 ;  /* 0x800000130e0f7221 */ /* 0x001fe20000000000 */
[----:B------:R-:W-:-:S02]  /*0610*/  FSETP.GT.AND P0, PT, R19, RZ, PT ;  /* 0x000000ff1300720b */ /* 0x000fc40003f04000 */
[----:B-1----:R-:W-:Y:S01]  /*0620*/  FSEL R14, RZ, +INF , !P2 ;  /* 0x7f800000ff0e7808 */ /* 0x002fe20005000000 */
[----:B------:R-:W-:-:S04]  /*0630*/  FADD R15, R15, R16 ;  /* 0x000000100f0f7221 */ /* 0x000fc80000000000 */
[----:B------:R-:W-:-:S04]  /*0640*/  FFMA R16, R15, R18, 0.0013391353422775864601 ;  /* 0x3aaf85ed0f107423 */ /* 0x000fc80000000012 */
[----:B------:R-:W-:-:S04]  /*0650*/  FFMA R16, R15, R16, 0.0096188392490148544312 ;  /* 0x3c1d98560f107423 */ /* 0x000fc80000000010 */
[----:B------:R-:W-:-:S04]  /*0660*/  FFMA R16, R15, R16, 0.055503588169813156128 ;  /* 0x3d6357bb0f107423 */ /* 0x000fc80000000010 */
[C---:B------:R-:W-:Y:S01]  /*0670*/  FFMA R18, R15.reuse, R16, 0.24022644758224487305 ;  /* 0x3e75fdec0f127423 */ /* 0x040fe20000000010 */
[----:B------:R-:W-:Y:S02]  /*0680*/  SEL R16, RZ, 0x83000000, P0 ;  /* 0x83000000ff107807 */ /* 0x000fe40000000000 */
[----:B------:R-:W-:Y:S01]  /*0690*/  FSETP.NEU.AND P0, PT, |R12|, +INF , PT ;  /* 0x7f8000000c00780b */ /* 0x000fe20003f0d200 */
[----:B------:R-:W-:Y:S01]  /*06a0*/  FFMA R18, R15, R18, 0.69314718246459960938 ;  /* 0x3f3172180f127423 */ /* 0x000fe20000000012 */
[----:B--2---:R-:W-:Y:S02]  /*06b0*/  LEA R17, R17, -R16, 0x17 ;  /* 0x8000001011117211 */ /* 0x004fe400078eb8ff */
[----:B------:R-:W-:Y:S01]  /*06c0*/  IADD3 R16, PT, PT, R16, 0x7f000000, RZ ;  /* 0x7f00000010107810 */ /* 0x000fe20007ffe0ff */
[----:B------:R-:W-:-:S04]  /*06d0*/  FFMA R15, R15, R18, 1 ;  /* 0x3f8000000f0f7423 */ /* 0x000fc80000000012 */
[----:B------:R-:W-:-:S04]  /*06e0*/  FMUL R16, R16, R15 ;  /* 0x0000000f10107220 */ /* 0x000fc80000400000 */
[----:B------:R-:W-:Y:S01]  /*06f0*/  @!P1 FMUL R14, R17, R16 ;  /* 0x00000010110e9220 */ /* 0x000fe20000400000 */
[----:B------:R-:W-:Y:S06]  /*0700*/  @P0 BRA P3, `(.L_x_3) ;  /* 0x0000000000100947 */ /* 0x000fec0001800000 */
[----:B------:R-:W-:-:S05]  /*0710*/  FADD R12, R12, R12 ;  /* 0x0000000c0c0c7221 */ /* 0x000fca0000000000 */
[----:B------:R-:W-:Y:S01]  /*0720*/  LOP3.LUT R14, R12, 0x7fffffff, RZ, 0xc0, !PT ;  /* 0x7fffffff0c0e7812 */ /* 0x000fe200078ec0ff */
[----:B------:R-:W-:Y:S06]  /*0730*/  BRA `(.L_x_3) ;  /* 0x0000000000047947 */ /* 0x000fec0003800000 */
.L_x_4:
[----:B------:R-:W-:-:S07]  /*0740*/  FADD R14, R12, 2 ;  /* 0x400000000c0e7421 */ /* 0x000fce0000000000 */
.L_x_3:
[----:B------:R-:W-:Y:S05]  /*0750*/  BSYNC.RECONVERGENT B0 ;  /* 0x0000000000007941 */ /* 0x000fea0003800200 */
.L_x_2:
[----:B------:R-:W-:-:S05]  /*0760*/  IMAD.WIDE.U32 R16, R13, 0x4, R2 ;  /* 0x000000040d107825 */ /* 0x000fca00078e0002 */
[----:B------:R-:W2:Y:S01]  /*0770*/  LDG.E R12, desc[UR8][R16.64] ;  /* 0x00000008100c7981 */ /* 0x000ea2000c1e1900 */
[----:B------:R-:W-:Y:S01]  /*0780*/  BSSY.RECONVERGENT B0, `(.L_x_5) ;  /* 0x0000048000007945 */ /* 0x000fe20003800200 */
[----:B------:R-:W-:Y:S01]  /*0790*/  MOV R20, 0x3f800000 ;  /* 0x3f80000000147802 */ /* 0x000fe20000000f00 */
[----:B--2---:R-:W-:-:S05]  /*07a0*/  FADD R12, R5, -R12 ;  /* 0x8000000c050c7221 */ /* 0x004fca0000000000 */
[----:B------:R-:W-:-:S13]  /*07b0*/  FSETP.NEU.AND P0, PT, R12, 1, PT ;  /* 0x3f8000000c00780b */ /* 0x000fda0003f0d000 */
[----:B------:R-:W-:Y:S05]  /*07c0*/  @!P0 BRA `(.L_x_6) ;  /* 0x00000004000c8947 */ /* 0x000fea0003800000 */
[----:B------:R-:W-:-:S13]  /*07d0*/  FSETP.NAN.AND P0, PT, |R12|, |R12|, PT ;  /* 0x4000000c0c00720b */ /* 0x000fda0003f08200 */
[----:B------:R-:W-:Y:S05]  /*07e0*/  @P0 BRA `(.L_x_7) ;  /* 0x0000000400000947 */ /* 0x000fea0003800000 */
[C---:B------:R-:W-:Y:S01]  /*07f0*/  FMUL R15, |R12|.reuse, 16777216 ;  /* 0x4b8000000c0f7820 */ /* 0x040fe20000400200 */
[C---:B------:R-:W-:Y:S01]  /*0800*/  FSETP.GEU.AND P0, PT, |R12|.reuse, 1.175494350822287508e-38, PT ;  /* 0x008000000c00780b */ /* 0x040fe20003f0e200 */
[----:B------:R-:W-:Y:S01]  /*0810*/  HFMA2 R21, -RZ, RZ, 0.771484375, 0.21533203125 ;  /* 0x3a2c32e4ff157431 */ /* 0x000fe200000001ff */
[----:B------:R-:W-:Y:S02]  /*0820*/  FSETP.NEU.AND P3, PT, R12, RZ, PT ;  /* 0x000000ff0c00720b */ /* 0x000fe40003f6d000 */
[----:B------:R-:W-:Y:S02]  /*0830*/  FSEL R15, R15, |R12|, !P0 ;  /* 0x4000000c0f0f7208 */ /* 0x000fe40004000000 */
[----:B------:R-:W-:Y:S02]  /*0840*/  FSEL R19, RZ, -24, P0 ;  /* 0xc1c00000ff137808 */ /* 0x000fe40000000000 */
[----:B------:R-:W-:-:S04]  /*0850*/  IADD3 R16, PT, PT, R15, -0x3f3504f3, RZ ;  /* 0xc0cafb0d0f107810 */ /* 0x000fc80007ffe0ff */
[----:B------:R-:W-:-:S04]  /*0860*/  LOP3.LUT R16, R16, 0xff800000, RZ, 0xc0, !PT ;  /* 0xff80000010107812 */ /* 0x000fc800078ec0ff */
[-C--:B------:R-:W-:Y:S02]  /*0870*/  IADD3 R17, PT, PT, R15, -R16.reuse, RZ ;  /* 0x800000100f117210 */ /* 0x080fe40007ffe0ff */
[----:B------:R-:W-:-:S03]  /*0880*/  I2FP.F32.S32 R16, R16 ;  /* 0x0000001000107245 */ /* 0x000fc60000201400 */
[C---:B------:R-:W-:Y:S01]  /*0890*/  FADD R15, R17.reuse, 1 ;  /* 0x3f800000110f7421 */ /* 0x040fe20000000000 */
[----:B------:R-:W-:Y:S01]  /*08a0*/  FADD R22, R17, -1 ;  /* 0xbf80000011167421 */ /* 0x000fe20000000000 */
[----:B------:R-:W-:-:S03]  /*08b0*/  FFMA R20, R16, 1.1920928955078125e-07, R19 ;  /* 0x3400000010147823 */ /* 0x000fc60000000013 */
[----:B------:R-:W-:Y:S01]  /*08c0*/  FADD R18, R22, R22 ;  /* 0x0000001616127221 */ /* 0x000fe20000000000 */
[----:B------:R-:W0:Y:S03]  /*08d0*/  MUFU.RCP R15, R15 ;  /* 0x0000000f000f7308 */ /* 0x000e260000001000 */
        /* <DEDUP_REMOVED lines=17> */
[----:B------:R-:W-:-:S03]  /*09f0*/  MOV R19, 0x391fcb8e ;  /* 0x391fcb8e00137802 */ /* 0x000fc60000000f00 */
        /* <DEDUP_REMOVED lines=10> */
[----:B------:R-:W1:Y:S01]  /*0aa0*/  F2I.NTZ R20, R15 ;  /* 0x0000000f00147305 */ /* 0x000e620000203100 */
[----:B0-----:R-:W-:Y:S01]  /*0ab0*/  FADD R16, R15, -R18 ;  /* 0x800000120f107221 */ /* 0x001fe20000000000 */
[----:B------:R-:W-:-:S03]  /*0ac0*/  FSETP.GT.AND P0, PT, R18, RZ, PT ;  /* 0x000000ff1200720b */ /* 0x000fc60003f04000 */
[----:B------:R-:W-:-:S04]  /*0ad0*/  FADD R16, R16, R17 ;  /* 0x0000001110107221 */ /* 0x000fc80000000000 */
[----:B------:R-:W-:-:S04]  /*0ae0*/  FFMA R17, R16, R19, 0.0013391353422775864601 ;  /* 0x3aaf85ed10117423 */ /* 0x000fc80000000013 */
[----:B------:R-:W-:-:S04]  /*0af0*/  FFMA R17, R16, R17, 0.0096188392490148544312 ;  /* 0x3c1d985610117423 */ /* 0x000fc80000000011 */
[----:B------:R-:W-:-:S04]  /*0b00*/  FFMA R17, R16, R17, 0.055503588169813156128 ;  /* 0x3d6357bb10117423 */ /* 0x000fc80000000011 */
[----:B------:R-:W-:Y:S01]  /*0b10*/  FFMA R19, R16, R17, 0.24022644758224487305 ;  /* 0x3e75fdec10137423 */ /* 0x000fe20000000011 */
[----:B------:R-:W-:Y:S02]  /*0b20*/  SEL R17, RZ, 0x83000000, P0 ;  /* 0x83000000ff117807 */ /* 0x000fe40000000000 */
[----:B------:R-:W-:Y:S01]  /*0b30*/  FSETP.NEU.AND P0, PT, |R12|, +INF , PT ;  /* 0x7f8000000c00780b */ /* 0x000fe20003f0d200 */
[----:B------:R-:W-:Y:S01]  /*0b40*/  FFMA R19, R16, R19, 0.69314718246459960938 ;  /* 0x3f31721810137423 */ /* 0x000fe20000000013 */
[----:B-1----:R-:W-:Y:S02]  /*0b50*/  LEA R18, R20, -R17, 0x17 ;  /* 0x8000001114127211 */ /* 0x002fe400078eb8ff */
[----:B------:R-:W-:Y:S01]  /*0b60*/  IADD3 R17, PT, PT, R17, 0x7f000000, RZ ;  /* 0x7f00000011117810 */ /* 0x000fe20007ffe0ff */
[----:B------:R-:W-:Y:S01]  /*0b70*/  FFMA R16, R16, R19, 1 ;  /* 0x3f80000010107423 */ /* 0x000fe20000000013 */
[----:B------:R-:W-:-:S03]  /*0b80*/  FSEL R20, RZ, +INF , !P2 ;  /* 0x7f800000ff147808 */ /* 0x000fc60005000000 */
[----:B------:R-:W-:-:S04]  /*0b90*/  FMUL R17, R17, R16 ;  /* 0x0000001011117220 */ /* 0x000fc80000400000 */
[----:B------:R-:W-:Y:S01]  /*0ba0*/  @!P1 FMUL R20, R18, R17 ;  /* 0x0000001112149220 */ /* 0x000fe20000400000 */
[----:B------:R-:W-:Y:S06]  /*0bb0*/  @P0 BRA P3, `(.L_x_6) ;  /* 0x0000000000100947 */ /* 0x000fec0001800000 */
[----:B------:R-:W-:-:S05]  /*0bc0*/  FADD R12, R12, R12 ;  /* 0x0000000c0c0c7221 */ /* 0x000fca0000000000 */
[----:B------:R-:W-:Y:S01]  /*0bd0*/  LOP3.LUT R20, R12, 0x7fffffff, RZ, 0xc0, !PT ;  /* 0x7fffffff0c147812 */ /* 0x000fe200078ec0ff */
[----:B------:R-:W-:Y:S06]  /*0be0*/  BRA `(.L_x_6) ;  /* 0x0000000000047947 */ /* 0x000fec0003800000 */
.L_x_7:
[----:B------:R-:W-:-:S07]  /*0bf0*/  FADD R20, R12, 2 ;  /* 0x400000000c147421 */ /* 0x000fce0000000000 */
.L_x_6:
[----:B------:R-:W-:Y:S05]  /*0c00*/  BSYNC.RECONVERGENT B0 ;  /* 0x0000000000007941 */ /* 0x000fea0003800200 */
.L_x_5:
[----:B------:R-:W-:-:S05]  /*0c10*/  IMAD.WIDE.U32 R18, R11, 0x4, R2 ;  /* 0x000000040b127825 */ /* 0x000fca00078e0002 */
[----:B------:R-:W2:Y:S01]  /*0c20*/  LDG.E R15, desc[UR8][R18.64] ;  /* 0x00000008120f7981 */ /* 0x000ea2000c1e1900 */
[----:B------:R-:W-:Y:S01]  /*0c30*/  FADD R21, RZ, R14 ;  /* 0x0000000eff157221 */ /* 0x000fe20000000000 */
[----:B------:R-:W-:Y:S01]  /*0c40*/  BSSY.RECONVERGENT B0, `(.L_x_8) ;  /* 0x0000049000007945 */ /* 0x000fe20003800200 */
[----:B------:R-:W-:Y:S02]  /*0c50*/  HFMA2 R17, -RZ, RZ, 1.875, 0 ;  /* 0x3f800000ff117431 */ /* 0x000fe400000001ff */
[----:B------:R-:W-:Y:S01]  /*0c60*/  FADD R12, R21, R20 ;  /* 0x00000014150c7221 */ /* 0x000fe20000000000 */
[----:B--2---:R-:W-:-:S05]  /*0c70*/  FADD R15, R6, -R15 ;  /* 0x8000000f060f7221 */ /* 0x004fca0000000000 */
[----:B------:R-:W-:-:S13]  /*0c80*/  FSETP.NEU.AND P0, PT, R15, 1, PT ;  /* 0x3f8000000f00780b */ /* 0x000fda0003f0d000 */
[----:B------:R-:W-:Y:S05]  /*0c90*/  @!P0 BRA `(.L_x_9) ;  /* 0x00000004000c8947 */ /* 0x000fea0003800000 */
[----:B------:R-:W-:-:S13]  /*0ca0*/  FSETP.NAN.AND P0, PT, |R15|, |R15|, PT ;  /* 0x4000000f0f00720b */ /* 0x000fda0003f08200 */
[----:B------:R-:W-:Y:S05]  /*0cb0*/  @P0 BRA `(.L_x_10) ;  /* 0x0000000400000947 */ /* 0x000fea0003800000 */
[C---:B------:R-:W-:Y:S01]  /*0cc0*/  FMUL R14, |R15|.reuse, 16777216 ;  /* 0x4b8000000f0e7820 */ /* 0x040fe20000400200 */
[C---:B------:R-:W-:Y:S02]  /*0cd0*/  FSETP.GEU.AND P0, PT, |R15|.reuse, 1.175494350822287508e-38, PT ;  /* 0x008000000f00780b */ /* 0x040fe40003f0e200 */
[----:B------:R-:W-:Y:S02]  /*0ce0*/  FSETP.NEU.AND P3, PT, R15, RZ, PT ;  /* 0x000000ff0f00720b */ /* 0x000fe40003f6d000 */
[----:B------:R-:W-:Y:S02]  /*0cf0*/  FSEL R14, R14, |R15|, !P0 ;  /* 0x4000000f0e0e7208 */ /* 0x000fe40004000000 */
[----:B------:R-:W-:Y:S02]  /*0d00*/  FSEL R19, RZ, -24, P0 ;  /* 0xc1c00000ff137808 */ /* 0x000fe40000000000 */
[----:B------:R-:W-:-:S04]  /*0d10*/  IADD3 R16, PT, PT, R14, -0x3f3504f3, RZ ;  /* 0xc0cafb0d0e107810 */ /* 0x000fc80007ffe0ff */
        /* <DEDUP_REMOVED lines=8> */
[----:B0-----:R-:W-:Y:S01]  /*0da0*/  FMUL R17, R14, R21 ;  /* 0x000000150e117220 */ /* 0x001fe20000400000 */
[----:B------:R-:W-:-:S03]  /*0db0*/  MOV R21, 0x3a2c32e4 ;  /* 0x3a2c32e400157802 */ /* 0x000fc60000000f00 */
        /* <DEDUP_REMOVED lines=15> */
[----:B------:R-:W-:-:S04]  /*0eb0*/  FFMA R19, R19, R14, R20 ;  /* 0x0000000e13137223 */ /* 0x000fc80000000014 */
[----:B------:R-:W-:-:S04]  /*0ec0*/  FFMA R19, R17, R18, R19 ;  /* 0x0000001211137223 */ /* 0x000fc80000000013 */
[----:B------:R-:W-:-:S04]  /*0ed0*/  FADD R21, R16, R19 ;  /* 0x0000001310157221 */ /* 0x000fc80000000000 */
[----:B------:R-:W-:Y:S01]  /*0ee0*/  FMUL R14, R21, 2 ;  /* 0x40000000150e7820 */ /* 0x000fe20000400000 */
[----:B------:R-:W-:-:S03]  /*0ef0*/  FADD R16, -R16, R21 ;  /* 0x0000001510107221 */ /* 0x000fc60000000100 */
[----:B------:R-:W0:Y:S01]  /*0f00*/  FRND R17, R14 ;  /* 0x0000000e00117307 */ /* 0x000e220000201000 */
[----:B------:R-:W-:Y:S01]  /*0f10*/  FADD R16, R19, -R16 ;  /* 0x8000001013107221 */ /* 0x000fe20000000000 */
[----:B------:R-:W-:Y:S01]  /*0f20*/  FFMA R21, R21, 2, -R14 ;  /* 0x4000000015157823 */ /* 0x000fe2000000080e */
[----:B------:R-:W-:Y:S01]  /*0f30*/  HFMA2 R19, -RZ, RZ, 0.64013671875, -15.109375 ;  /* 0x391fcb8eff137431 */ /* 0x000fe200000001ff */
[----:B------:R-:W-:Y:S02]  /*0f40*/  FSETP.GT.AND P1, PT, |R14|, 152, PT ;  /* 0x431800000e00780b */ /* 0x000fe40003f24200 */
[----:B------:R-:W-:Y:S01]  /*0f50*/  FFMA R21, R16, 2, R21 ;  /* 0x4000000010157823 */ /* 0x000fe20000000015 */
[C---:B------:R-:W-:Y:S01]  /*0f60*/  FSETP.GEU.AND P2, PT, R14.reuse, RZ, PT ;  /* 0x000000ff0e00720b */ /* 0x040fe20003f4e000 */
[----:B------:R-:W1:Y:S01]  /*0f70*/  F2I.NTZ R18, R14 ;  /* 0x0000000e00127305 */ /* 0x000e620000203100 */
[----:B0-----:R-:W-:Y:S01]  /*0f80*/  FADD R16, R14, -R17 ;  /* 0x800000110e107221 */ /* 0x001fe20000000000 */
[----:B------:R-:W-:-:S03]  /*0f90*/  FSETP.GT.AND P0, PT, R17, RZ, PT ;  /* 0x000000ff1100720b */ /* 0x000fc60003f04000 */
[----:B------:R-:W-:Y:S01]  /*0fa0*/  FADD R16, R16, R21 ;  /* 0x0000001510107221 */ /* 0x000fe20000000000 */
[----:B------:R-:W-:Y:S02]  /*0fb0*/  SEL R17, RZ, 0x83000000, P0 ;  /* 0x83000000ff117807 */ /* 0x000fe40000000000 */
[----:B------:R-:W-:Y:S01]  /*0fc0*/  FSETP.NEU.AND P0, PT, |R15|, +INF , PT ;  /* 0x7f8000000f00780b */ /* 0x000fe20003f0d200 */
[----:B------:R-:W-:Y:S01]  /*0fd0*/  FFMA R19, R16, R19, 0.0013391353422775864601 ;  /* 0x3aaf85ed10137423 */ /* 0x000fe20000000013 */
[----:B-1----:R-:W-:-:S03]  /*0fe0*/  LEA R18, R18, -R17, 0x17 ;  /* 0x8000001112127211 */ /* 0x002fc600078eb8ff */
[----:B------:R-:W-:-:S04]  /*0ff0*/  FFMA R19, R16, R19, 0.0096188392490148544312 ;  /* 0x3c1d985610137423 */ /* 0x000fc80000000013 */
[----:B------:R-:W-:-:S04]  /*1000*/  FFMA R19, R16, R19, 0.055503588169813156128 ;  /* 0x3d6357bb10137423 */ /* 0x000fc80000000013 */
[----:B------:R-:W-:-:S04]  /*1010*/  FFMA R19, R16, R19, 0.24022644758224487305 ;  /* 0x3e75fdec10137423 */ /* 0x000fc80000000013 */
[C---:B------:R-:W-:Y:S01]  /*1020*/  FFMA R21, R16.reuse, R19, 0.69314718246459960938 ;  /* 0x3f31721810157423 */ /* 0x040fe20000000013 */
[----:B------:R-:W-:Y:S02]  /*1030*/  IADD3 R19, PT, PT, R17, 0x7f000000, RZ ;  /* 0x7f00000011137810 */ /* 0x000fe40007ffe0ff */
[----:B------:R-:W-:Y:S01]  /*1040*/  FSEL R17, RZ, +INF , !P2 ;  /* 0x7f800000ff117808 */ /* 0x000fe20005000000 */
[----:B------:R-:W-:-:S04]  /*1050*/  FFMA R16, R16, R21, 1 ;  /* 0x3f80000010107423 */ /* 0x000fc80000000015 */
[----:B------:R-:W-:-:S04]  /*1060*/  FMUL R19, R19, R16 ;  /* 0x0000001013137220 */ /* 0x000fc80000400000 */
[----:B------:R-:W-:Y:S01]  /*1070*/  @!P1 FMUL R17, R18, R19 ;  /* 0x0000001312119220 */ /* 0x000fe20000400000 */
[----:B------:R-:W-:Y:S06]  /*1080*/  @P0 BRA P3, `(.L_x_9) ;  /* 0x0000000000100947 */ /* 0x000fec0001800000 */
[----:B------:R-:W-:-:S05]  /*1090*/  FADD R15, R15, R15 ;  /* 0x0000000f0f0f7221 */ /* 0x000fca0000000000 */
[----:B------:R-:W-:Y:S01]  /*10a0*/  LOP3.LUT R17, R15, 0x7fffffff, RZ, 0xc0, !PT ;  /* 0x7fffffff0f117812 */ /* 0x000fe200078ec0ff */
[----:B------:R-:W-:Y:S06]  /*10b0*/  BRA `(.L_x_9) ;  /* 0x0000000000047947 */ /* 0x000fec0003800000 */
.L_x_10:
[----:B------:R-:W-:-:S07]  /*10c0*/  FADD R17, R15, 2 ;  /* 0x400000000f117421 */ /* 0x000fce0000000000 */
.L_x_9:
[----:B------:R-:W-:Y:S05]  /*10d0*/  BSYNC.RECONVERGENT B0 ;  /* 0x0000000000007941 */ /* 0x000fea0003800200 */
.L_x_8:
[----:B------:R-:W-:Y:S01]  /*10e0*/  FADD R15, R12, R17 ;  /* 0x000000110c0f7221 */ /* 0x000fe20000000000 */
[----:B------:R-:W-:Y:S01]  /*10f0*/  BSSY.RECONVERGENT B0, `(.L_x_11) ;  /* 0x000004b000007945 */ /* 0x000fe20003800200 */
[----:B------:R-:W-:-:S03]  /*1100*/  MOV R14, 0x3f800000 ;  /* 0x3f800000000e7802 */ /* 0x000fc60000000f00 */
[----:B------:R-:W-:-:S13]  /*1110*/  FSETP.NEU.AND P0, PT, R15, 1, PT ;  /* 0x3f8000000f00780b */ /* 0x000fda0003f0d000 */
[----:B------:R-:W-:Y:S05]  /*1120*/  @!P0 BRA `(.L_x_12) ;  /* 0x00000004001c8947 */ /* 0x000fea0003800000 */
[----:B------:R-:W-:-:S13]  /*1130*/  FSETP.NAN.AND P0, PT, |R15|, |R15|, PT ;  /* 0x4000000f0f00720b */ /* 0x000fda0003f08200 */
[----:B------:R-:W-:Y:S05]  /*1140*/  @P0 BRA `(.L_x_13) ;  /* 0x0000000400100947 */ /* 0x000fea0003800000 */
[----:B------:R-:W-:-:S04]  /*1150*/  FSETP.NEU.AND P0, PT, |R15|, +INF , PT ;  /* 0x7f8000000f00780b */ /* 0x000fc80003f0d200 */
[----:B------:R-:W-:-:S13]  /*1160*/  FSETP.EQ.OR P0, PT, R15, RZ, !P0 ;  /* 0x000000ff0f00720b */ /* 0x000fda0004702400 */
[----:B------:R-:W-:Y:S05]  /*1170*/  @P0 BRA `(.L_x_14) ;  /* 0x0000000000f80947 */ /* 0x000fea0003800000 */
[C---:B------:R-:W-:Y:S01]  /*1180*/  FMUL R14, |R15|.reuse, 16777216 ;  /* 0x4b8000000f0e7820 */ /* 0x040fe20000400200 */
[----:B------:R-:W-:Y:S01]  /*1190*/  FSETP.GEU.AND P0, PT, |R15|, 1.175494350822287508e-38, PT ;  /* 0x008000000f00780b */ /* 0x000fe20003f0e200 */
[----:B------:R-:W-:Y:S01]  /*11a0*/  HFMA2 R23, -RZ, RZ, 0.771484375, 0.21533203125 ;  /* 0x3a2c32e4ff177431 */ /* 0x000fe200000001ff */
[----:B------:R-:W-:Y:S02]  /*11b0*/  FSETP.GEU.AND P2, PT, R12, -R17, PT ;  /* 0x800000110c00720b */ /* 0x000fe40003f4e000 */
[----:B------:R-:W-:Y:S02]  /*11c0*/  FSEL R14, R14, |R15|, !P0 ;  /* 0x4000000f0e0e7208 */ /* 0x000fe40004000000 */
[----:B------:R-:W-:Y:S02]  /*11d0*/  FSEL R18, RZ, -24, P0 ;  /* 0xc1c00000ff127808 */ /* 0x000fe40000000000 */
[----:B------:R-:W-:-:S04]  /*11e0*/  IADD3 R15, PT, PT, R14, -0x3f3504f3, RZ ;  /* 0xc0cafb0d0e0f7810 */ /* 0x000fc80007ffe0ff */
[----:B------:R-:W-:-:S04]  /*11f0*/  LOP3.LUT R15, R15, 0xff800000, RZ, 0xc0, !PT ;  /* 0xff8000000f0f7812 */ /* 0x000fc800078ec0ff */
[-C--:B------:R-:W-:Y:S02]  /*1200*/  IADD3 R16, PT, PT, R14, -R15.reuse, RZ ;  /* 0x8000000f0e107210 */ /* 0x080fe40007ffe0ff */
[----:B------:R-:W-:-:S03]  /*1210*/  I2FP.F32.S32 R15, R15 ;  /* 0x0000000f000f7245 */ /* 0x000fc60000201400 */
[C---:B------:R-:W-:Y:S01]  /*1220*/  FADD R14, R16.reuse, 1 ;  /* 0x3f800000100e7421 */ /* 0x040fe20000000000 */
[----:B------:R-:W-:-:S04]  /*1230*/  FADD R21, R16, -1 ;  /* 0xbf80000010157421 */ /* 0x000fc80000000000 */
[----:B------:R-:W-:Y:S01]  /*1240*/  FADD R19, R21, R21 ;  /* 0x0000001515137221 */ /* 0x000fe20000000000 */
[----:B------:R-:W0:Y:S03]  /*1250*/  MUFU.RCP R14, R14 ;  /* 0x0000000e000e7308 */ /* 0x000e260000001000 */
[----:B0-----:R-:W-:Y:S01]  /*1260*/  FMUL R16, R14, R19 ;  /* 0x000000130e107220 */ /* 0x001fe20000400000 */
[----:B------:R-:W-:-:S03]  /*1270*/  FFMA R19, R15, 1.1920928955078125e-07, R18 ;  /* 0x340000000f137823 */ /* 0x000fc60000000012 */
[----:B------:R-:W-:Y:S01]  /*1280*/  FADD R20, R21, -R16 ;  /* 0x8000001015147221 */ /* 0x000fe20000000000 */
[CC--:B------:R-:W-:Y:S01]  /*1290*/  FMUL R18, R16.reuse, R16.reuse ;  /* 0x0000001010127220 */ /* 0x0c0fe20000400000 */
[----:B------:R-:W-:Y:S02]  /*12a0*/  FFMA R15, R16, 1.4426950216293334961, R19 ;  /* 0x3fb8aa3b100f7823 */ /* 0x000fe40000000013 */
[----:B------:R-:W-:Y:S01]  /*12b0*/  FADD R20, R20, R20 ;  /* 0x0000001414147221 */ /* 0x000fe20000000000 */
[C---:B------:R-:W-:Y:S01]  /*12c0*/  FFMA R23, R18.reuse, R23, 0.0032181653659790754318 ;  /* 0x3b52e7db12177423 */ /* 0x040fe20000000017 */
        /* <DEDUP_REMOVED lines=14> */
[----:B------:R-:W-:Y:S01]  /*13b0*/  FMUL R14, R21, 0.5 ;  /* 0x3f000000150e7820 */ /* 0x000fe20000400000 */
[----:B------:R-:W-:-:S03]  /*13c0*/  FADD R15, -R15, R21 ;  /* 0x000000150f0f7221 */ /* 0x000fc60000000100 */
[----:B------:R-:W0:Y:S01]  /*13d0*/  FRND R19, R14 ;  /* 0x0000000e00137307 */ /* 0x000e220000201000 */
[----:B------:R-:W-:Y:S01]  /*13e0*/  FADD R16, R16, -R15 ;  /* 0x8000000f10107221 */ /* 0x000fe20000000000 */
[----:B------:R-:W-:Y:S01]  /*13f0*/  FFMA R21, R21, 0.5, -R14 ;  /* 0x3f00000015157823 */ /* 0x000fe2000000080e */
[----:B------:R-:W-:-:S03]  /*1400*/  FSETP.GT.AND P1, PT, |R14|, 152, PT ;  /* 0x431800000e00780b */ /* 0x000fc60003f24200 */
[----:B------:R-:W-:Y:S02]  /*1410*/  FFMA R16, R16, 0.5, R21 ;  /* 0x3f00000010107823 */ /* 0x000fe40000000015 */
[----:B------:R-:W1:Y:S01]  /*1420*/  F2I.NTZ R21, R14 ;  /* 0x0000000e00157305 */ /* 0x000e620000203100 */
[----:B0-----:R-:W-:Y:S01]  /*1430*/  FADD R15, R14, -R19 ;  /* 0x800000130e0f7221 */ /* 0x001fe20000000000 */
[----:B------:R-:W-:-:S03]  /*1440*/  FSETP.GT.AND P0, PT, R19, RZ, PT ;  /* 0x000000ff1300720b */ /* 0x000fc60003f04000 */
[----:B------:R-:W-:-:S04]  /*1450*/  FADD R15, R15, R16 ;  /* 0x000000100f0f7221 */ /* 0x000fc80000000000 */
[----:B------:R-:W-:-:S04]  /*1460*/  FFMA R16, R15, R18, 0.0013391353422775864601 ;  /* 0x3aaf85ed0f107423 */ /* 0x000fc80000000012 */
[----:B------:R-:W-:-:S04]  /*1470*/  FFMA R16, R15, R16, 0.0096188392490148544312 ;  /* 0x3c1d98560f107423 */ /* 0x000fc80000000010 */
[----:B------:R-:W-:-:S04]  /*1480*/  FFMA R16, R15, R16, 0.055503588169813156128 ;  /* 0x3d6357bb0f107423 */ /* 0x000fc80000000010 */
[C---:B------:R-:W-:Y:S01]  /*1490*/  FFMA R18, R15.reuse, R16, 0.24022644758224487305 ;  /* 0x3e75fdec0f127423 */ /* 0x040fe20000000010 */
[----:B------:R-:W-:Y:S02]  /*14a0*/  SEL R16, RZ, 0x83000000, P0 ;  /* 0x83000000ff107807 */ /* 0x000fe40000000000 */
[----:B------:R-:W-:Y:S01]  /*14b0*/  FSETP.GEU.AND P0, PT, R14, RZ, PT ;  /* 0x000000ff0e00720b */ /* 0x000fe20003f0e000 */
[----:B------:R-:W-:Y:S01]  /*14c0*/  FFMA R20, R15, R18, 0.69314718246459960938 ;  /* 0x3f3172180f147423 */ /* 0x000fe20000000012 */
[----:B------:R-:W-:Y:S02]  /*14d0*/  IADD3 R18, PT, PT, R16, 0x7f000000, RZ ;  /* 0x7f00000010127810 */ /* 0x000fe40007ffe0ff */
[----:B-1----:R-:W-:Y:S01]  /*14e0*/  LEA R21, R21, -R16, 0x17 ;  /* 0x8000001015157211 */ /* 0x002fe200078eb8ff */
[----:B------:R-:W-:Y:S01]  /*14f0*/  FFMA R15, R15, R20, 1 ;  /* 0x3f8000000f0f7423 */ /* 0x000fe20000000014 */
[----:B------:R-:W-:-:S03]  /*1500*/  FSEL R14, RZ, +INF , !P0 ;  /* 0x7f800000ff0e7808 */ /* 0x000fc60004000000 */
[----:B------:R-:W-:-:S04]  /*1510*/  FMUL R18, R18, R15 ;  /* 0x0000000f12127220 */ /* 0x000fc80000400000 */
[----:B------:R-:W-:Y:S01]  /*1520*/  @!P1 FMUL R14, R21, R18 ;  /* 0x00000012150e9220 */ /* 0x000fe20000400000 */
[----:B------:R-:W-:Y:S06]  /*1530*/  @P2 BRA `(.L_x_12) ;  /* 0x0000000000182947 */ /* 0x000fec0003800000 */
[----:B------:R-:W-:Y:S01]  /*1540*/  MOV R14, 0x7fffffff ;  /* 0x7fffffff000e7802 */ /* 0x000fe20000000f00 */
[----:B------:R-:W-:Y:S06]  /*1550*/  BRA `(.L_x_12) ;  /* 0x0000000000107947 */ /* 0x000fec0003800000 */
.L_x_14:
[----:B------:R-:W-:-:S05]  /*1560*/  FADD R14, R15, R15 ;  /* 0x0000000f0f0e7221 */ /* 0x000fca0000000000 */
[----:B------:R-:W-:Y:S01]  /*1570*/  LOP3.LUT R14, R14, 0x7fffffff, RZ, 0xc0, !PT ;  /* 0x7fffffff0e0e7812 */ /* 0x000fe200078ec0ff */
[----:B------:R-:W-:Y:S06]  /*1580*/  BRA `(.L_x_12) ;  /* 0x0000000000047947 */ /* 0x000fec0003800000 */
.L_x_13:
[----:B------:R-:W-:-:S07]  /*1590*/  FADD R14, R15, 0.5 ;  /* 0x3f0000000f0e7421 */ /* 0x000fce0000000000 */
.L_x_12:
[----:B------:R-:W-:Y:S05]  /*15a0*/  BSYNC.RECONVERGENT B0 ;  /* 0x0000000000007941 */ /* 0x000fea0003800200 */
.L_x_11:
[----:B------:R-:W-:Y:S02]  /*15b0*/  IADD3 R10, PT, PT, R10, 0x1, RZ ;  /* 0x000000010a0a7810 */ /* 0x000fe40007ffe0ff */
[-C--:B------:R-:W-:Y:S02]  /*15c0*/  FSETP.GEU.AND P0, PT, R14, R7.reuse, PT ;  /* 0x000000070e00720b */ /* 0x080fe40003f0e000 */
[----:B------:R-:W-:Y:S02]  /*15d0*/  ISETP.NE.AND P1, PT, R10, RZ, PT ;  /* 0x000000ff0a00720c */ /* 0x000fe40003f25270 */
[----:B------:R-:W-:Y:S02]  /*15e0*/  IADD3 R8, P2, PT, R8, 0x4, RZ ;  /* 0x0000000408087810 */ /* 0x000fe40007f5e0ff */
[----:B------:R-:W-:Y:S02]  /*15f0*/  FSEL R7, R14, R7, !P0 ;  /* 0x000000070e077208 */ /* 0x000fe40004000000 */
[----:B------:R-:W-:-:S02]  /*1600*/  IADD3 R11, PT, PT, R11, 0x1, RZ ;  /* 0x000000010b0b7810 */ /* 0x000fc40007ffe0ff */
[----:B------:R-:W-:Y:S02]  /*1610*/  IADD3 R13, PT, PT, R13, 0x1, RZ ;  /* 0x000000010d0d7810 */ /* 0x000fe40007ffe0ff */
[----:B------:R-:W-:-:S03]  /*1620*/  IADD3.X R9, PT, PT, RZ, R9, RZ, P2, !PT ;  /* 0x00000009ff097210 */ /* 0x000fc600017fe4ff */
[----:B------:R-:W-:Y:S05]  /*1630*/  @P1 BRA `(.L_x_15) ;  /* 0xffffffec00201947 */ /* 0x000fea000383ffff */
[----:B------:R-:W0:Y:S01]  /*1640*/  LDC.64 R2, c[0x0][0x3a0] ;  /* 0x0000e800ff027b82 */ /* 0x000e220000000a00 */
[----:B------:R-:W1:Y:S01]  /*1650*/  LDCU UR7, c[0x0][0x390] ;  /* 0x00007200ff0777ac */ /* 0x000e620008000800 */
[----:B0-----:R-:W-:-:S06]  /*1660*/  IMAD.WIDE R2, R0, 0x4, R2 ;  /* 0x0000000400027825 */ /* 0x001fcc00078e0202 */
[----:B------:R-:W2:Y:S01]  /*1670*/  LDG.E R2, desc[UR8][R2.64] ;  /* 0x0000000802027981 */ /* 0x000ea2000c1e1900 */
[----:B------:R-:W-:Y:S02]  /*1680*/  IADD3 R0, PT, PT, R0, UR4, RZ ;  /* 0x0000000400007c10 */ /* 0x000fe4000fffe0ff */
[----:B--2---:R-:W-:-:S13]  /*1690*/  FSETP.NEU.AND P0, PT, R7, R2, PT ;  /* 0x000000020700720b */ /* 0x004fda0003f0d000 */
[----:B------:R-:W0:Y:S01]  /*16a0*/  @P0 LDC.64 R4, c[0x0][0x398] ;  /* 0x0000e600ff040b82 */ /* 0x000e220000000a00 */
[----:B------:R-:W-:-:S05]  /*16b0*/  @P0 MOV R7, 0x1 ;  /* 0x0000000100070802 */ /* 0x000fca0000000f00 */
[----:B0-----:R2:W-:Y:S01]  /*16c0*/  @P0 STG.E desc[UR8][R4.64], R7 ;  /* 0x0000000704000986 */ /* 0x0015e2000c101908 */
[----:B-1----:R-:W-:-:S13]  /*16d0*/  ISETP.GE.AND P0, PT, R0, UR7, PT ;  /* 0x0000000700007c0c */ /* 0x002fda000bf06270 */
[----:B--2---:R-:W-:Y:S05]  /*16e0*/  @!P0 BRA `(.L_x_16) ;  /* 0xffffffe800b08947 */ /* 0x004fea000383ffff */
[----:B------:R-:W-:Y:S05]  /*16f0*/  EXIT ;  /* 0x000000000000794d */ /* 0x000fea0003800000 */
.L_x_17:
[----:B------:R-:W-:-:S00]  /*1700*/  BRA `(.L_x_17) ;  /* 0xfffffffc00fc7947 */ /* 0x000fc0000383ffff */
[----:B------:R-:W-:-:S00]  /*1710*/  NOP ;  /* 0x0000000000007918 */ /* 0x000fc00000000000 */
        /* <DEDUP_REMOVED lines=14> */
.L_x_85:


//--------------------- .text._Z6findNNPfiS_iifPiiS_ --------------------------
	.section	.text._Z6findNNPfiS_iifPiiS_,"ax",@progbits
	.align	128
        .global         _Z6findNNPfiS_iifPiiS_
        .type           _Z6findNNPfiS_iifPiiS_,@function
        .size           _Z6findNNPfiS_iifPiiS_,(.L_x_84 - _Z6findNNPfiS_iifPiiS_)
        .other          _Z6findNNPfiS_iifPiiS_,@"STO_CUDA_ENTRY STV_DEFAULT"
_Z6findNNPfiS_iifPiiS_:
.text._Z6findNNPfiS_iifPiiS_:
[----:B------:R-:W-:Y:S01]  /*0000*/  LDC R1, c[0x0][0x37c] ;  /* 0x0000df00ff017b82 */ /* 0x000fe20000000800 */
[----:B------:R-:W0:Y:S01]  /*0010*/  S2R R5, SR_TID.X ;  /* 0x0000000000057919 */ /* 0x000e220000002100 */
[----:B------:R-:W0:Y:S01]  /*0020*/  LDCU UR4, c[0x0][0x360] ;  /* 0x00006c00ff0477ac */ /* 0x000e220008000800 */
[----:B------:R-:W0:Y:S01]  /*0030*/  S2R R0, SR_CTAID.X ;  /* 0x0000000000007919 */ /* 0x000e220000002500 */
[----:B------:R-:W1:Y:S01]  /*0040*/  LDCU UR5, c[0x0][0x388] ;  /* 0x00007100ff0577ac */ /* 0x000e620008000800 */
[----:B0-----:R-:W-:-:S05]  /*0050*/  IMAD R5, R0, UR4, R5 ;  /* 0x0000000400057c24 */ /* 0x001fca000f8e0205 */
[----:B-1----:R-:W-:-:S13]  /*0060*/  ISETP.GE.AND P0, PT, R5, UR5, PT ;  /* 0x0000000505007c0c */ /* 0x002fda000bf06270 */
[----:B------:R-:W-:Y:S05]  /*0070*/  @P0 EXIT ;  /* 0x000000000000094d */ /* 0x000fea0003800000 */
[----:B------:R-:W0:Y:S02]  /*0080*/  LDCU.64 UR6, c[0x0][0x358] ;  /* 0x00006b00ff0677ac */ /* 0x000e240008000a00 */
.L_x_61:
[----:B------:R-:W1:Y:S08]  /*0090*/  LDC.64 R8, c[0x0][0x380] ;  /* 0x0000e000ff087b82 */ /* 0x000e700000000a00 */
[----:B------:R-:W2:Y:S01]  /*00a0*/  LDC R7, c[0x0][0x3a0] ;  /* 0x0000e800ff077b82 */ /* 0x000ea20000000800 */
[----:B-1----:R-:W-:-:S05]  /*00b0*/  IMAD.WIDE R8, R5, 0x4, R8 ;  /* 0x0000000405087825 */ /* 0x002fca00078e0208 */
[----:B0-----:R-:W3:Y:S02]  /*00c0*/  LDG.E R0, desc[UR6][R8.64] ;  /* 0x0000000608007981 */ /* 0x001ee4000c1e1900 */
[----:B------:R-:W0:Y:S01]  /*00d0*/  LDC R2, c[0x0][0x3a0] ;  /* 0x0000e800ff027b82 */ /* 0x000e220000000800 */
[----:B------:R-:W-:Y:S01]  /*00e0*/  BSSY.RECONVERGENT B0, `(.L_x_18) ;  /* 0x000000d000007945 */ /* 0x000fe20003800200 */
[----:B--2---:R-:W1:Y:S02]  /*00f0*/  MUFU.RCP R3, R7 ;  /* 0x0000000700037308 */ /* 0x004e640000001000 */
[----:B-1----:R-:W-:-:S04]  /*0100*/  FFMA R4, R3, -R7, 1 ;  /* 0x3f80000003047423 */ /* 0x002fc80000000807 */
[----:B------:R-:W-:Y:S02]  /*0110*/  FFMA R3, R3, R4, R3 ;  /* 0x0000000403037223 */ /* 0x000fe40000000003 */
[----:B---3--:R-:W1:Y:S02]  /*0120*/  FCHK P0, R0, R7 ;  /* 0x0000000700007302 */ /* 0x008e640000000000 */
[----:B------:R-:W-:-:S04]  /*0130*/  FFMA R4, R0, R3, RZ ;  /* 0x0000000300047223 */ /* 0x000fc800000000ff */
[----:B------:R-:W-:-:S04]  /*0140*/  FFMA R6, R4, -R7, R0 ;  /* 0x8000000704067223 */ /* 0x000fc80000000000 */
[----:B------:R-:W-:Y:S01]  /*0150*/  FFMA R4, R3, R6, R4 ;  /* 0x0000000603047223 */ /* 0x000fe20000000004 */
[----:B01----:R-:W-:Y:S06]  /*0160*/  @!P0 BRA `(.L_x_19) ;  /* 0x0000000000108947 */ /* 0x003fec0003800000 */
[----:B------:R-:W-:Y:S02]  /*0170*/  MOV R3, R0 ;  /* 0x0000000000037202 */ /* 0x000fe40000000f00 */
[----:B------:R-:W-:-:S07]  /*0180*/  MOV R12, 0x1a0 ;  /* 0x000001a0000c7802 */ /* 0x000fce0000000f00 */
[----:B------:R-:W-:Y:S05]  /*0190*/  CALL.REL.NOINC `($__internal_0_$__cuda_sm3x_div_rn_noftz_f32_slowpath) ;  /* 0x0000002c00d87944 */ /* 0x000fea0003c00000 */
[----:B------:R-:W-:-:S07]  /*01a0*/  MOV R4, R3 ;  /* 0x0000000300047202 */ /* 0x000fce0000000f00 */
.L_x_19:
[----:B------:R-:W-:Y:S05]  /*01b0*/  BSYNC.RECONVERGENT B0 ;  /* 0x0000000000007941 */ /* 0x000fea0003800200 */
.L_x_18:
[----:B------:R-:W0:Y:S08]  /*01c0*/  LDC R3, c[0x0][0x388] ;  /* 0x0000e200ff037b82 */ /* 0x000e300000000800 */
[----:B------:R-:W1:Y:S01]  /*01d0*/  LDC R11, c[0x0][0x3a0] ;  /* 0x0000e800ff0b7b82 */ /* 0x000e620000000800 */
[----:B0-----:R-:W-:-:S05]  /*01e0*/  IMAD.WIDE R8, R3, 0x4, R8 ;  /* 0x0000000403087825 */ /* 0x001fca00078e0208 */
[----:B------:R-:W2:Y:S01]  /*01f0*/  LDG.E R6, desc[UR6][R8.64] ;  /* 0x0000000608067981 */ /* 0x000ea2000c1e1900 */
[----:B------:R-:W-:Y:S01]  /*0200*/  F2I.TRUNC.NTZ R4, R4 ;  /* 0x0000000400047305 */ /* 0x000fe2000020f100 */
[----:B------:R-:W-:Y:S07]  /*0210*/  BSSY.RECONVERGENT B0, `(.L_x_20) ;  /* 0x000000d000007945 */ /* 0x000fee0003800200 */
[----:B-1----:R-:W0:Y:S02]  /*0220*/  MUFU.RCP R10, R11 ;  /* 0x0000000b000a7308 */ /* 0x002e240000001000 */
[----:B0-----:R-:W-:-:S04]  /*0230*/  FFMA R3, R10, -R11, 1 ;  /* 0x3f8000000a037423 */ /* 0x001fc8000000080b */
[----:B------:R-:W-:Y:S02]  /*0240*/  FFMA R3, R10, R3, R10 ;  /* 0x000000030a037223 */ /* 0x000fe4000000000a */
[----:B--2---:R-:W0:Y:S02]  /*0250*/  FCHK P0, R6, R11 ;  /* 0x0000000b06007302 */ /* 0x004e240000000000 */
[----:B------:R-:W-:-:S04]  /*0260*/  FFMA R7, R3, R6, RZ ;  /* 0x0000000603077223 */ /* 0x000fc800000000ff */
[----:B------:R-:W-:-:S04]  /*0270*/  FFMA R10, R7, -R11, R6 ;  /* 0x8000000b070a7223 */ /* 0x000fc80000000006 */
[----:B------:R-:W-:Y:S01]  /*0280*/  FFMA R7, R3, R10, R7 ;  /* 0x0000000a03077223 */ /* 0x000fe20000000007 */
[----:B0-----:R-:W-:Y:S06]  /*0290*/  @!P0 BRA `(.L_x_21) ;  /* 0x0000000000108947 */ /* 0x001fec0003800000 */
[----:B------:R-:W-:Y:S02]  /*02a0*/  MOV R3, R6 ;  /* 0x0000000600037202 */ /* 0x000fe40000000f00 */
[----:B------:R-:W-:-:S07]  /*02b0*/  MOV R12, 0x2d0 ;  /* 0x000002d0000c7802 */ /* 0x000fce0000000f00 */
[----:B------:R-:W-:Y:S05]  /*02c0*/  CALL.REL.NOINC `($__internal_0_$__cuda_sm3x_div_rn_noftz_f32_slowpath) ;  /* 0x0000002c008c7944 */ /* 0x000fea0003c00000 */
[----:B------:R-:W-:-:S07]  /*02d0*/  MOV R7, R3 ;  /* 0x0000000300077202 */ /* 0x000fce0000000f00 */
.L_x_21:
[----:B------:R-:W-:Y:S05]  /*02e0*/  BSYNC.RECONVERGENT B0 ;  /* 0x0000000000007941 */ /* 0x000fea0003800200 */
.L_x_20:
[----:B------:R-:W0:Y:S08]  /*02f0*/  LDC R11, c[0x0][0x388] ;  /* 0x0000e200ff0b7b82 */ /* 0x000e300000000800 */
[----:B------:R-:W1:Y:S01]  /*0300*/  LDC R13, c[0x0][0x3a0] ;  /* 0x0000e800ff0d7b82 */ /* 0x000e620000000800 */
[----:B0-----:R-:W-:-:S06]  /*0310*/  IMAD.WIDE R10, R11, 0x4, R8 ;  /* 0x000000040b0a7825 */ /* 0x001fcc00078e0208 */
        /* <DEDUP_REMOVED lines=15> */
.L_x_23:
[----:B------:R-:W-:Y:S05]  /*0410*/  BSYNC.RECONVERGENT B0 ;  /* 0x0000000000007941 */ /* 0x000fea0003800200 */
.L_x_22:
[----:B------:R-:W0:Y:S01]  /*0420*/  LDCU UR4, c[0x0][0x3b0] ;  /* 0x00007600ff0477ac */ /* 0x000e220008000800 */
[----:B------:R-:W1:Y:S01]  /*0430*/  LDC.64 R2, c[0x0][0x3a8] ;  /* 0x0000ea00ff027b82 */ /* 0x000e620000000a00 */
[----:B------:R-:W0:Y:S02]  /*0440*/  F2I.TRUNC.NTZ R12, R12 ;  /* 0x0000000c000c7305 */ /* 0x000e24000020f100 */
[----:B0-----:R-:W-:-:S04]  /*0450*/  IMAD R9, R12, UR4, R7 ;  /* 0x000000040c097c24 */ /* 0x001fc8000f8e0207 */
[----:B------:R-:W-:-:S04]  /*0460*/  IMAD R13, R9, UR4, R4 ;  /* 0x00000004090d7c24 */ /* 0x000fc8000f8e0204 */
[----:B-1----:R-:W-:-:S05]  /*0470*/  IMAD.WIDE R2, R13, 0x4, R2 ;  /* 0x000000040d027825 */ /* 0x002fca00078e0202 */
[----:B------:R-:W2:Y:S01]  /*0480*/  LDG.E R8, desc[UR6][R2.64] ;  /* 0x0000000602087981 */ /* 0x000ea2000c1e1900 */
[----:B------:R-:W-:Y:S01]  /*0490*/  BSSY.RECONVERGENT B0, `(.L_x_24) ;  /* 0x000013d000007945 */ /* 0x000fe20003800200 */
[----:B------:R-:W-:Y:S01]  /*04a0*/  HFMA2 R11, -RZ, RZ, 14.1875, -0.0015869140625 ;  /* 0x4b189680ff0b7431 */ /* 0x000fe200000001ff */
[----:B--2---:R-:W-:-:S13]  /*04b0*/  ISETP.GE.AND P0, PT, R8, 0x1, PT ;  /* 0x000000010800780c */ /* 0x004fda0003f06270 */
[----:B------:R-:W-:Y:S05]  /*04c0*/  @!P0 BRA `(.L_x_25) ;  /* 0x0000001000e48947 */ /* 0x000fea0003800000 */
[----:B------:R-:W0:Y:S01]  /*04d0*/  LDC R9, c[0x0][0x398] ;  /* 0x0000e600ff097b82 */ /* 0x000e220000000800 */
[----:B------:R-:W1:Y:S01]  /*04e0*/  LDCU UR4, c[0x0][0x39c] ;  /* 0x00007380ff0477ac */ /* 0x000e620008000800 */
[----:B------:R-:W-:Y:S02]  /*04f0*/  IADD3 R8, PT, PT, -R8, RZ, RZ ;  /* 0x000000ff08087210 */ /* 0x000fe40007ffe1ff */
[----:B------:R-:W-:-:S04]  /*0500*/  MOV R11, 0x4b189680 ;  /* 0x4b189680000b7802 */ /* 0x000fc80000000f00 */
[----:B------:R-:W2:Y:S01]  /*0510*/  LDC.64 R2, c[0x0][0x390] ;  /* 0x0000e400ff027b82 */ /* 0x000ea20000000a00 */
[----:B-1----:R-:W-:-:S07]  /*0520*/  IMAD R13, R13, UR4, RZ ;  /* 0x000000040d0d7c24 */ /* 0x002fce000f8e02ff */
.L_x_36:
[----:B--2---:R-:W-:-:S04]  /*0530*/  IMAD.WIDE R16, R13, 0x4, R2 ;  /* 0x000000040d107825 */ /* 0x004fc800078e0202 */
[----:B0-----:R-:W-:Y:S01]  /*0540*/  IMAD.WIDE R18, R9, 0x4, R2 ;  /* 0x0000000409127825 */ /* 0x001fe200078e0202 */
[----:B------:R-:W2:Y:S03]  /*0550*/  LDG.E R15, desc[UR6][R16.64] ;  /* 0x00000006100f7981 */ /* 0x000ea6000c1e1900 */
[----:B------:R-:W-:-:S06]  /*0560*/  IMAD.WIDE R18, R13, 0x4, R18 ;  /* 0x000000040d127825 */ /* 0x000fcc00078e0212 */
[----:B------:R-:W3:Y:S01]  /*0570*/  LDG.E R19, desc[UR6][R18.64] ;  /* 0x0000000612137981 */ /* 0x000ee2000c1e1900 */
[----:B------:R-:W-:Y:S01]  /*0580*/  IADD3 R8, PT, PT, R8, 0x1, RZ ;  /* 0x0000000108087810 */ /* 0x000fe20007ffe0ff */
[----:B------:R-:W-:Y:S01]  /*0590*/  BSSY.RECONVERGENT B1, `(.L_x_26) ;  /* 0x0000049000017945 */ /* 0x000fe20003800200 */
[----:B------:R-:W-:Y:S02]  /*05a0*/  MOV R20, 0x3f800000 ;  /* 0x3f80000000147802 */ /* 0x000fe40000000f00 */
[----:B------:R-:W-:Y:S01]  /*05b0*/  ISETP.NE.AND P1, PT, R8, RZ, PT ;  /* 0x000000ff0800720c */ /* 0x000fe20003f25270 */
[----:B--2---:R-:W-:-:S05]  /*05c0*/  FADD R15, R0, -R15 ;  /* 0x8000000f000f7221 */ /* 0x004fca0000000000 */
[----:B------:R-:W-:Y:S01]  /*05d0*/  FSETP.NEU.AND P0, PT, R15, 1, PT ;  /* 0x3f8000000f00780b */ /* 0x000fe20003f0d000 */
[----:B---3--:R-:W-:-:S05]  /*05e0*/  FADD R14, R6, -R19 ;  /* 0x80000013060e7221 */ /* 0x008fca0000000000 */
[----:B------:R-:W-:-:S07]  /*05f0*/  FSETP.NEU.AND P2, PT, R14, 1, PT ;  /* 0x3f8000000e00780b */ /* 0x000fce0003f4d000 */
[----:B------:R-:W-:Y:S06]  /*0600*/  @!P0 BRA `(.L_x_27) ;  /* 0x0000000400048947 */ /* 0x000fec0003800000 */
[----:B------:R-:W-:-:S13]  /*0610*/  FSETP.NAN.AND P0, PT, |R15|, |R15|, PT ;  /* 0x4000000f0f00720b */ /* 0x000fda0003f08200 */
[----:B------:R-:W-:Y:S01]  /*0620*/  @P0 FADD R20, R15, 2 ;  /* 0x400000000f140421 */ /* 0x000fe20000000000 */
[----:B------:R-:W-:Y:S06]  /*0630*/  @P0 BRA `(.L_x_27) ;  /* 0x0000000000f80947 */ /* 0x000fec0003800000 */
[C---:B------:R-:W-:Y:S01]  /*0640*/  FMUL R16, |R15|.reuse, 16777216 ;  /* 0x4b8000000f107820 */ /* 0x040fe20000400200 */
[----:B------:R-:W-:Y:S01]  /*0650*/  FSETP.GEU.AND P0, PT, |R15|, 1.175494350822287508e-38, PT ;  /* 0x008000000f00780b */ /* 0x000fe20003f0e200 */
[----:B------:R-:W-:-:S03]  /*0660*/  HFMA2 R22, -RZ, RZ, 0.771484375, 0.21533203125 ;  /* 0x3a2c32e4ff167431 */ /* 0x000fc600000001ff */
[----:B------:R-:W-:Y:S02]  /*0670*/  FSEL R16, R16, |R15|, !P0 ;  /* 0x4000000f10107208 */ /* 0x000fe40004000000 */
[----:B------:R-:W-:Y:S02]  /*0680*/  FSEL R20, RZ, -24, P0 ;  /* 0xc1c00000ff147808 */ /* 0x000fe40000000000 */
[----:B------:R-:W-:Y:S02]  /*0690*/  IADD3 R17, PT, PT, R16, -0x3f3504f3, RZ ;  /* 0xc0cafb0d10117810 */ /* 0x000fe40007ffe0ff */
[----:B------:R-:W-:Y:S02]  /*06a0*/  FSETP.NEU.AND P0, PT, |R15|, +INF , PT ;  /* 0x7f8000000f00780b */ /* 0x000fe40003f0d200 */
[----:B------:R-:W-:Y:S02]  /*06b0*/  LOP3.LUT R17, R17, 0xff800000, RZ, 0xc0, !PT ;  /* 0xff80000011117812 */ /* 0x000fe400078ec0ff */
[----:B------:R-:W-:-:S02]  /*06c0*/  FSETP.NEU.AND P0, PT, R15, RZ, P0 ;  /* 0x000000ff0f00720b */ /* 0x000fc4000070d000 */
[-C--:B------:R-:W-:Y:S02]  /*06d0*/  IADD3 R21, PT, PT, R16, -R17.reuse, RZ ;  /* 0x8000001110157210 */ /* 0x080fe40007ffe0ff */
[----:B------:R-:W-:-:S03]  /*06e0*/  I2FP.F32.S32 R17, R17 ;  /* 0x0000001100117245 */ /* 0x000fc60000201400 */
[C---:B------:R-:W-:Y:S01]  /*06f0*/  FADD R16, R21.reuse, 1 ;  /* 0x3f80000015107421 */ /* 0x040fe20000000000 */
[----:B------:R-:W-:Y:S01]  /*0700*/  FADD R21, R21, -1 ;  /* 0xbf80000015157421 */ /* 0x000fe20000000000 */
[----:B------:R-:W-:-:S03]  /*0710*/  FFMA R23, R17, 1.1920928955078125e-07, R20 ;  /* 0x3400000011177823 */ /* 0x000fc60000000014 */
[----:B------:R-:W-:Y:S01]  /*0720*/  FADD R19, R21, R21 ;  /* 0x0000001515137221 */ /* 0x000fe20000000000 */
[----:B------:R-:W0:Y:S01]  /*0730*/  MUFU.RCP R16, R16 ;  /* 0x0000001000107308 */ /* 0x000e220000001000 */
[----:B------:R-:W-:Y:S02]  /*0740*/  @!P0 FADD R15, R15, R15 ;  /* 0x0000000f0f0f8221 */ /* 0x000fe40000000000 */
        /* <DEDUP_REMOVED lines=25> */
[----:B------:R-:W-:-:S03]  /*08e0*/  FSETP.GT.AND P4, PT, |R16|, 152, PT ;  /* 0x431800001000780b */ /* 0x000fc60003f84200 */
        /* <DEDUP_REMOVED lines=18> */
[----:B------:R-:W-:-:S07]  /*0a10*/  @!P0 LOP3.LUT R20, R15, 0x7fffffff, RZ, 0xc0, !PT ;  /* 0x7fffffff0f148812 */ /* 0x000fce00078ec0ff */
.L_x_27:
[----:B------:R-:W-:Y:S05]  /*0a20*/  BSYNC.RECONVERGENT B1 ;  /* 0x0000000000017941 */ /* 0x000fea0003800200 */
.L_x_26:
[----:B------:R-:W-:Y:S01]  /*0a30*/  BSSY.RECONVERGENT B1, `(.L_x_28) ;  /* 0x0000046000017945 */ /* 0x000fe20003800200 */
[----:B------:R-:W-:-:S03]  /*0a40*/  HFMA2 R18, -RZ, RZ, 1.875, 0 ;  /* 0x3f800000ff127431 */ /* 0x000fc600000001ff */
        /* <DEDUP_REMOVED lines=48> */
[----:B------:R-:W-:-:S02]  /*0d50*/  FSETP.GT.AND P0, PT, R18, RZ, PT ;  /* 0x000000ff1200720b */ /* 0x000fc40003f04000 */
[----:B------:R-:W-:Y:S01]  /*0d60*/  FSEL R18, RZ, +INF , !P3 ;  /* 0x7f800000ff127808 */ /* 0x000fe20005800000 */
        /* <DEDUP_REMOVED lines=17> */
.L_x_30:
[----:B------:R-:W-:-:S07]  /*0e80*/  FADD R18, R14, 2 ;  /* 0x400000000e127421 */ /* 0x000fce0000000000 */
.L_x_29:
[----:B------:R-:W-:Y:S05]  /*0e90*/  BSYNC.RECONVERGENT B1 ;  /* 0x0000000000017941 */ /* 0x000fea0003800200 */
.L_x_28:
[----:B------:R-:W-:-:S04]  /*0ea0*/  IMAD.WIDE R14, R9, 0x8, R2 ;  /* 0x00000008090e7825 */ /* 0x000fc800078e0202 */
[----:B------:R-:W-:-:S05]  /*0eb0*/  IMAD.WIDE R16, R13, 0x4, R14 ;  /* 0x000000040d107825 */ /* 0x000fca00078e020e */
[----:B------:R-:W2:Y:S01]  /*0ec0*/  LDG.E R15, desc[UR6][R16.64] ;  /* 0x00000006100f7981 */ /* 0x000ea2000c1e1900 */
[----:B------:R-:W-:Y:S01]  /*0ed0*/  FADD R21, RZ, R20 ;  /* 0x00000014ff157221 */ /* 0x000fe20000000000 */
[----:B------:R-:W-:Y:S01]  /*0ee0*/  BSSY.RECONVERGENT B1, `(.L_x_31) ;  /* 0x0000049000017945 */ /* 0x000fe20003800200 */
[----:B------:R-:W-:Y:S02]  /*0ef0*/  MOV R19, 0x3f800000 ;  /* 0x3f80000000137802 */ /* 0x000fe40000000f00 */
[----:B------:R-:W-:Y:S01]  /*0f00*/  FADD R14, R21, R18 ;  /* 0x00000012150e7221 */ /* 0x000fe20000000000 */
        /* <DEDUP_REMOVED lines=69> */
.L_x_33:
[----:B------:R-:W-:-:S07]  /*1360*/  FADD R19, R15, 2 ;  /* 0x400000000f137421 */ /* 0x000fce0000000000 */
.L_x_32:
[----:B------:R-:W-:Y:S05]  /*1370*/  BSYNC.RECONVERGENT B1 ;  /* 0x0000000000017941 */ /* 0x000fea0003800200 */
.L_x_31:
[----:B------:R-:W-:Y:S01]  /*1380*/  FADD R18, R14, R19 ;  /* 0x000000130e127221 */ /* 0x000fe20000000000 */
[----:B------:R-:W-:Y:S01]  /*1390*/  BSSY.RECONVERGENT B1, `(.L_x_34) ;  /* 0x0000048000017945 */ /* 0x000fe20003800200 */
[----:B------:R-:W-:-:S03]  /*13a0*/  HFMA2 R16, -RZ, RZ, 1.875, 0 ;  /* 0x3f800000ff107431 */ /* 0x000fc600000001ff */
[----:B------:R-:W-:-:S13]  /*13b0*/  FSETP.NEU.AND P0, PT, R18, 1, PT ;  /* 0x3f8000001200780b */ /* 0x000fda0003f0d000 */
[----:B------:R-:W-:Y:S05]  /*13c0*/  @!P0 BRA `(.L_x_35) ;  /* 0x0000000400108947 */ /* 0x000fea0003800000 */
[----:B------:R-:W-:-:S13]  /*13d0*/  FSETP.NAN.AND P0, PT, |R18|, |R18|, PT ;  /* 0x400000121200720b */ /* 0x000fda0003f08200 */
[----:B------:R-:W-:Y:S01]  /*13e0*/  @P0 FADD R16, R18, 0.5 ;  /* 0x3f00000012100421 */ /* 0x000fe20000000000 */
[----:B------:R-:W-:Y:S06]  /*13f0*/  @P0 BRA `(.L_x_35) ;  /* 0x0000000400040947 */ /* 0x000fec0003800000 */
[----:B------:R-:W-:-:S04]  /*1400*/  FSETP.NEU.AND P0, PT, |R18|, +INF , PT ;  /* 0x7f8000001200780b */ /* 0x000fc80003f0d200 */
[----:B------:R-:W-:-:S13]  /*1410*/  FSETP.NEU.AND P0, PT, R18, RZ, P0 ;  /* 0x000000ff1200720b */ /* 0x000fda000070d000 */
[----:B------:R-:W-:-:S05]  /*1420*/  @!P0 FADD R16, R18, R18 ;  /* 0x0000001212108221 */ /* 0x000fca0000000000 */
[----:B------:R-:W-:Y:S01]  /*1430*/  @!P0 LOP3.LUT R16, R16, 0x7fffffff, RZ, 0xc0, !PT ;  /* 0x7fffffff10108812 */ /* 0x000fe200078ec0ff */
[----:B------:R-:W-:Y:S06]  /*1440*/  @!P0 BRA `(.L_x_35) ;  /* 0x0000000000f08947 */ /* 0x000fec0003800000 */
[C---:B------:R-:W-:Y:S01]  /*1450*/  FMUL R15, |R18|.reuse, 16777216 ;  /* 0x4b800000120f7820 */ /* 0x040fe20000400200 */
[----:B------:R-:W-:Y:S02]  /*1460*/  FSETP.GEU.AND P0, PT, |R18|, 1.175494350822287508e-38, PT ;  /* 0x008000001200780b */ /* 0x000fe40003f0e200 */
[----:B------:R-:W-:Y:S02]  /*1470*/  MOV R23, 0x3a2c32e4 ;  /* 0x3a2c32e400177802 */ /* 0x000fe40000000f00 */
[----:B------:R-:W-:Y:S02]  /*1480*/  FSEL R15, R15, |R18|, !P0 ;  /* 0x400000120f0f7208 */ /* 0x000fe40004000000 */
[----:B------:R-:W-:Y:S02]  /*1490*/  FSEL R21, RZ, -24, P0 ;  /* 0xc1c00000ff157808 */ /* 0x000fe40000000000 */
[----:B------:R-:W-:Y:S02]  /*14a0*/  IADD3 R16, PT, PT, R15, -0x3f3504f3, RZ ;  /* 0xc0cafb0d0f107810 */ /* 0x000fe40007ffe0ff */
[----:B------:R-:W-:-:S02]  /*14b0*/  FSETP.GEU.AND P3, PT, R14, -R19, PT ;  /* 0x800000130e00720b */ /* 0x000fc40003f6e000 */
        /* <DEDUP_REMOVED lines=52> */
[----:B------:R-:W-:-:S07]  /*1800*/  @!P3 MOV R16, 0x7fffffff ;  /* 0x7fffffff0010b802 */ /* 0x000fce0000000f00 */
.L_x_35:
[----:B------:R-:W-:Y:S05]  /*1810*/  BSYNC.RECONVERGENT B1 ;  /* 0x0000000000017941 */ /* 0x000fea0003800200 */
.L_x_34:
[CC--:B------:R-:W-:Y:S02]  /*1820*/  FSETP.GEU.AND P0, PT, R16.reuse, R11.reuse, PT ;  /* 0x0000000b1000720b */ /* 0x0c0fe40003f0e000 */
[----:B------:R-:W-:Y:S02]  /*1830*/  IADD3 R13, PT, PT, R13, 0x1, RZ ;  /* 0x000000010d0d7810 */ /* 0x000fe40007ffe0ff */
[----:B------:R-:W-:Y:S01]  /*1840*/  FSEL R11, R16, R11, !P0 ;  /* 0x0000000b100b7208 */ /* 0x000fe20004000000 */
[----:B------:R-:W-:Y:S08]  /*1850*/  @P1 BRA `(.L_x_36) ;  /* 0xffffffec00341947 */ /* 0x000ff0000383ffff */
.L_x_25:
[----:B------:R-:W-:Y:S05]  /*1860*/  BSYNC.RECONVERGENT B0 ;  /* 0x0000000000007941 */ /* 0x000fea0003800200 */
.L_x_24:
[----:B------:R-:W0:Y:S01]  /*1870*/  LDC R13, c[0x0][0x3a0] ;  /* 0x0000e800ff0d7b82 */ /* 0x000e220000000800 */
[----:B------:R-:W-:Y:S01]  /*1880*/  I2FP.F32.S32 R9, R12 ;  /* 0x0000000c00097245 */ /* 0x000fe20000201400 */
[----:B------:R-:W-:Y:S01]  /*1890*/  BSSY.RECONVERGENT B4, `(.L_x_37) ;  /* 0x000017c000047945 */ /* 0x000fe20003800200 */
[----:B------:R-:W-:-:S03]  /*18a0*/  IADD3 R2, PT, PT, R12, 0x1, RZ ;  /* 0x000000010c027810 */ /* 0x000fc60007ffe0ff */
[----:B------:R-:W-:Y:S01]  /*18b0*/  BSSY.RELIABLE B3, `(.L_x_38) ;  /* 0x0000018000037945 */ /* 0x000fe20003800100 */
[----:B------:R-:W-:Y:S01]  /*18c0*/  I2FP.F32.S32 R3, R2 ;  /* 0x0000000200037245 */ /* 0x000fe20000201400 */
[----:B0-----:R-:W-:-:S04]  /*18d0*/  FFMA R8, -R9, R13, R10 ;  /* 0x0000000d09087223 */ /* 0x001fc8000000010a */
[----:B------:R-:W-:Y:S01]  /*18e0*/  FFMA R2, -R3, R13, R10 ;  /* 0x0000000d03027223 */ /* 0x000fe2000000010a */
[----:B------:R-:W-:-:S04]  /*18f0*/  FSETP.GEU.AND P0, PT, |R8|, R11, PT ;  /* 0x0000000b0800720b */ /* 0x000fc80003f0e200 */
[----:B------:R-:W-:-:S13]  /*1900*/  FSETP.LT.OR P0, PT, |R2|, R11, !P0 ;  /* 0x0000000b0200720b */ /* 0x000fda0004701600 */
[----:B------:R-:W-:Y:S05]  /*1910*/  @P0 BRA `(.L_x_39) ;  /* 0x0000000000440947 */ /* 0x000fea0003800000 */
[----:B------:R-:W-:Y:S02]  /*1920*/  I2FP.F32.S32 R9, R7 ;  /* 0x0000000700097245 */ /* 0x000fe40000201400 */
[----:B------:R-:W-:-:S03]  /*1930*/  IADD3 R2, PT, PT, R7, 0x1, RZ ;  /* 0x0000000107027810 */ /* 0x000fc60007ffe0ff */
[----:B------:R-:W-:Y:S01]  /*1940*/  FFMA R8, -R9, R13, R6 ;  /* 0x0000000d09087223 */ /* 0x000fe20000000106 */
[----:B------:R-:W-:-:S04]  /*1950*/  I2FP.F32.S32 R3, R2 ;  /* 0x0000000200037245 */ /* 0x000fc80000201400 */
[----:B------:R-:W-:Y:S01]  /*1960*/  FSETP.GEU.AND P0, PT, |R8|, R11, PT ;  /* 0x0000000b0800720b */ /* 0x000fe20003f0e200 */
[----:B------:R-:W-:-:S05]  /*1970*/  FFMA R2, -R3, R13, R6 ;  /* 0x0000000d03027223 */ /* 0x000fca0000000106 */
[----:B------:R-:W-:-:S13]  /*1980*/  FSETP.LT.OR P0, PT, |R2|, R11, !P0 ;  /* 0x0000000b0200720b */ /* 0x000fda0004701600 */
[----:B------:R-:W-:Y:S05]  /*1990*/  @P0 BRA `(.L_x_39) ;  /* 0x0000000000240947 */ /* 0x000fea0003800000 */
[----:B------:R-:W-:Y:S02]  /*19a0*/  IADD3 R2, PT, PT, R4, 0x1, RZ ;  /* 0x0000000104027810 */ /* 0x000fe40007ffe0ff */
[----:B------:R-:W-:Y:S02]  /*19b0*/  I2FP.F32.S32 R9, R4 ;  /* 0x0000000400097245 */ /* 0x000fe40000201400 */
[----:B------:R-:W-:-:S03]  /*19c0*/  I2FP.F32.S32 R3, R2 ;  /* 0x0000000200037245 */ /* 0x000fc60000201400 */
[-CC-:B------:R-:W-:Y:S02]  /*19d0*/  FFMA R8, -R9, R13.reuse, R0.reuse ;  /* 0x0000000d09087223 */ /* 0x180fe40000000100 */
[----:B------:R-:W-:-:S03]  /*19e0*/  FFMA R2, -R3, R13, R0 ;  /* 0x0000000d03027223 */ /* 0x000fc60000000100 */
[-C--:B------:R-:W-:Y:S02]  /*19f0*/  FSETP.GEU.AND P0, PT, |R8|, R11.reuse, PT ;  /* 0x0000000b0800720b */ /* 0x080fe40003f0e200 */
[----:B------:R-:W-:-:S13]  /*1a00*/  FSETP.GEU.AND P1, PT, |R2|, R11, PT ;  /* 0x0000000b0200720b */ /* 0x000fda0003f2e200 */
[----:B------:R-:W-:Y:S05]  /*1a10*/  @P0 BREAK.RELIABLE P1, B3 ;  /* 0x0000000000030942 */ /* 0x000fea0000800100 */
[----:B------:R-:W-:Y:S05]  /*1a20*/  @P0 BRA P1, `(.L_x_40) ;  /* 0x0000001400880947 */ /* 0x000fea0000800000 */
.L_x_39:
[----:B------:R-:W-:Y:S05]  /*1a30*/  BSYNC.RELIABLE B3 ;  /* 0x0000000000037941 */ /* 0x000fea0003800100 */
.L_x_38:
[----:B------:R-:W-:-:S07]  /*1a40*/  MOV R17, 0xffffffff ;  /* 0xffffffff00117802 */ /* 0x000fce0000000f00 */
.L_x_60:
[----:B------:R-:W0:Y:S01]  /*1a50*/  LDCU UR4, c[0x0][0x3b0] ;  /* 0x00007600ff0477ac */ /* 0x000e220008000800 */
[----:B------:R-:W-:Y:S01]  /*1a60*/  IADD3 R2, PT, PT, R4, R17, RZ ;  /* 0x0000001104027210 */ /* 0x000fe20007ffe0ff */
[----:B------:R-:W-:Y:S03]  /*1a70*/  BSSY.RECONVERGENT B2, `(.L_x_41) ;  /* 0x000015a000027945 */ /* 0x000fe60003800200 */
[----:B------:R-:W-:-:S04]  /*1a80*/  ISETP.GE.AND P0, PT, R2, RZ, PT ;  /* 0x000000ff0200720c */ /* 0x000fc80003f06270 */
[----:B0-----:R-:W-:-:S13]  /*1a90*/  ISETP.GE.OR P0, PT, R2, UR4, !P0 ;  /* 0x0000000402007c0c */ /* 0x001fda000c706670 */
[----:B------:R-:W-:Y:S05]  /*1aa0*/  @P0 BRA `(.L_x_42) ;  /* 0x0000001400580947 */ /* 0x000fea0003800000 */
[----:B------:R-:W-:-:S07]  /*1ab0*/  MOV R18, 0xffffffff ;  /* 0xffffffff00127802 */ /* 0x000fce0000000f00 */
.L_x_59:
[----:B------:R-:W0:Y:S01]  /*1ac0*/  LDCU UR4, c[0x0][0x3b0] ;  /* 0x00007600ff0477ac */ /* 0x000e220008000800 */
[----:B------:R-:W-:Y:S01]  /*1ad0*/  IADD3 R16, PT, PT, R7, R18, RZ ;  /* 0x0000001207107210 */ /* 0x000fe20007ffe0ff */
[----:B------:R-:W-:Y:S03]  /*1ae0*/  BSSY.RECONVERGENT B1, `(.L_x_43) ;  /* 0x000014f000017945 */ /* 0x000fe60003800200 */
[----:B------:R-:W-:-:S04]  /*1af0*/  ISETP.GE.AND P0, PT, R16, RZ, PT ;  /* 0x000000ff1000720c */ /* 0x000fc80003f06270 */
[----:B0-----:R-:W-:-:S13]  /*1b00*/  ISETP.GE.OR P0, PT, R16, UR4, !P0 ;  /* 0x0000000410007c0c */ /* 0x001fda000c706670 */
[----:B------:R-:W-:Y:S05]  /*1b10*/  @P0 BRA `(.L_x_44) ;  /* 0x00000014002c0947 */ /* 0x000fea0003800000 */
[----:B------:R-:W-:Y:S02]  /*1b20*/  LOP3.LUT R14, R18, R17, RZ, 0xfc, !PT ;  /* 0x00000011120e7212 */ /* 0x000fe400078efcff */
[----:B------:R-:W-:-:S07]  /*1b30*/  MOV R15, 0xffffffff ;  /* 0xffffffff000f7802 */ /* 0x000fce0000000f00 */
.L_x_58:
[----:B------:R-:W0:Y:S01]  /*1b40*/  LDC R8, c[0x0][0x3b0] ;  /* 0x0000ec00ff087b82 */ /* 0x000e220000000800 */
[-C--:B------:R-:W-:Y:S01]  /*1b50*/  IADD3 R13, PT, PT, R12, R15.reuse, RZ ;  /* 0x0000000f0c0d7210 */ /* 0x080fe20007ffe0ff */
[----:B------:R-:W-:Y:S01]  /*1b60*/  BSSY.RECONVERGENT B0, `(.L_x_45) ;  /* 0x0000145000007945 */ /* 0x000fe20003800200 */
[----:B------:R-:W-:Y:S02]  /*1b70*/  LOP3.LUT P2, RZ, R14, R15, RZ, 0xfc, !PT ;  /* 0x0000000f0eff7212 */ /* 0x000fe4000784fcff */
[----:B------:R-:W-:Y:S02]  /*1b80*/  ISETP.GE.AND P0, PT, R13, RZ, PT ;  /* 0x000000ff0d00720c */ /* 0x000fe40003f06270 */
[----:B------:R-:W-:-:S04]  /*1b90*/  IADD3 R15, PT, PT, R15, 0x1, RZ ;  /* 0x000000010f0f7810 */ /* 0x000fc80007ffe0ff */
[----:B------:R-:W-:Y:S02]  /*1ba0*/  ISETP.NE.AND P1, PT, R15, 0x2, PT ;  /* 0x000000020f00780c */ /* 0x000fe40003f25270 */
[----:B0-----:R-:W-:-:S04]  /*1bb0*/  ISETP.GE.OR P0, PT, R13, R8, !P0 ;  /* 0x000000080d00720c */ /* 0x001fc80004706670 */
[----:B------:R-:W-:-:S13]  /*1bc0*/  PLOP3.LUT P0, PT, P0, P2, PT, 0xf2, 0x2f ;  /* 0x00000000002f781c */ /* 0x000fda0000705e72 */
[----:B------:R-:W-:Y:S05]  /*1bd0*/  @P0 BRA `(.L_x_46) ;  /* 0x0000001000f40947 */ /* 0x000fea0003800000 */
[----:B------:R-:W0:Y:S01]  /*1be0*/  LDC.64 R2, c[0x0][0x3a8] ;  /* 0x0000ea00ff027b82 */ /* 0x000e220000000a00 */
[----:B------:R-:W-:Y:S01]  /*1bf0*/  IADD3 R9, PT, PT, R4, R17, RZ ;  /* 0x0000001104097210 */ /* 0x000fe20007ffe0ff */
[----:B------:R-:W-:-:S04]  /*1c00*/  IMAD R13, R13, R8, R16 ;  /* 0x000000080d0d7224 */ /* 0x000fc800078e0210 */
[----:B------:R-:W-:-:S04]  /*1c10*/  IMAD R13, R13, R8, R9 ;  /* 0x000000080d0d7224 */ /* 0x000fc800078e0209 */
[----:B0-----:R-:W-:-:S05]  /*1c20*/  IMAD.WIDE R2, R13, 0x4, R2 ;  /* 0x000000040d027825 */ /* 0x001fca00078e0202 */
[----:B------:R-:W2:Y:S02]  /*1c30*/  LDG.E R19, desc[UR6][R2.64] ;  /* 0x0000000602137981 */ /* 0x000ea4000c1e1900 */
[----:B--2---:R-:W-:-:S13]  /*1c40*/  ISETP.GE.AND P0, PT, R19, 0x1, PT ;  /* 0x000000011300780c */ /* 0x004fda0003f06270 */
[----:B------:R-:W-:Y:S05]  /*1c50*/  @!P0 BRA `(.L_x_46) ;  /* 0x0000001000d48947 */ /* 0x000fea0003800000 */
[----:B------:R-:W-:-:S07]  /*1c60*/  HFMA2 R20, -RZ, RZ, 0, 0 ;  /* 0x00000000ff147431 */ /* 0x000fce00000001ff */
.L_x_57:
[----:B------:R-:W0:Y:S01]  /*1c70*/  LDC.64 R2, c[0x0][0x390] ;  /* 0x0000e400ff027b82 */ /* 0x000e220000000a00 */
[----:B------:R-:W1:Y:S07]  /*1c80*/  LDCU UR4, c[0x0][0x39c] ;  /* 0x00007380ff0477ac */ /* 0x000e6e0008000800 */
[----:B------:R-:W2:Y:S01]  /*1c90*/  LDC R21, c[0x0][0x398] ;  /* 0x0000e600ff157b82 */ /* 0x000ea20000000800 */
[----:B-1----:R-:W-:-:S04]  /*1ca0*/  IMAD R9, R13, UR4, R20 ;  /* 0x000000040d097c24 */ /* 0x002fc8000f8e0214 */
[----:B0-----:R-:W-:-:S05]  /*1cb0*/  IMAD.WIDE R8, R9, 0x4, R2 ;  /* 0x0000000409087825 */ /* 0x001fca00078e0202 */
[----:B------:R-:W3:Y:S01]  /*1cc0*/  LDG.E R3, desc[UR6][R8.64] ;  /* 0x0000000608037981 */ /* 0x000ee2000c1e1900 */
[----:B------:R-:W-:Y:S01]  /*1cd0*/  BSSY.RECONVERGENT B5, `(.L_x_47) ;  /* 0x0000047000057945 */ /* 0x000fe20003800200 */
[----:B------:R-:W-:Y:S01]  /*1ce0*/  MOV R23, 0x3f800000 ;  /* 0x3f80000000177802 */ /* 0x000fe20000000f00 */
[----:B---3--:R-:W-:Y:S01]  /*1cf0*/  FADD R22, R0, -R3 ;  /* 0x8000000300167221 */ /* 0x008fe20000000000 */
[----:B--2---:R-:W-:-:S04]  /*1d00*/  IMAD.WIDE R2, R21, 0x4, R8 ;  /* 0x0000000415027825 */ /* 0x004fc800078e0208 */
[----:B------:R-:W-:-:S13]  /*1d10*/  FSETP.NEU.AND P0, PT, R22, 1, PT ;  /* 0x3f8000001600780b */ /* 0x000fda0003f0d000 */
[----:B------:R-:W-:Y:S05]  /*1d20*/  @!P0 BRA `(.L_x_48) ;  /* 0x0000000400048947 */ /* 0x000fea0003800000 */
[----:B------:R-:W-:-:S13]  /*1d30*/  FSETP.NAN.AND P0, PT, |R22|, |R22|, PT ;  /* 0x400000161600720b */ /* 0x000fda0003f08200 */
[----:B------:R-:W-:Y:S01]  /*1d40*/  @P0 FADD R23, R22, 2 ;  /* 0x4000000016170421 */ /* 0x000fe20000000000 */
[----:B------:R-:W-:Y:S06]  /*1d50*/  @P0 BRA `(.L_x_48) ;  /* 0x0000000000f80947 */ /* 0x000fec0003800000 */
[C---:B------:R-:W-:Y:S01]  /*1d60*/  FMUL R9, |R22|.reuse, 16777216 ;  /* 0x4b80000016097820 */ /* 0x040fe20000400200 */
[----:B------:R-:W-:Y:S02]  /*1d70*/  FSETP.GEU.AND P0, PT, |R22|, 1.175494350822287508e-38, PT ;  /* 0x008000001600780b */ /* 0x000fe40003f0e200 */
[----:B------:R-:W-:Y:S02]  /*1d80*/  MOV R27, 0x3a2c32e4 ;  /* 0x3a2c32e4001b7802 */ /* 0x000fe40000000f00 */
[----:B------:R-:W-:-:S04]  /*1d90*/  FSEL R8, R9, |R22|, !P0 ;  /* 0x4000001609087208 */ /* 0x000fc80004000000 */
[----:B------:R-:W-:-:S04]  /*1da0*/  IADD3 R23, PT, PT, R8, -0x3f3504f3, RZ ;  /* 0xc0cafb0d08177810 */ /* 0x000fc80007ffe0ff */
[----:B------:R-:W-:-:S04]  /*1db0*/  LOP3.LUT R23, R23, 0xff800000, RZ, 0xc0, !PT ;  /* 0xff80000017177812 */ /* 0x000fc800078ec0ff */
[----:B------:R-:W-:-:S05]  /*1dc0*/  IADD3 R8, PT, PT, R8, -R23, RZ ;  /* 0x8000001708087210 */ /* 0x000fca0007ffe0ff */
[C---:B------:R-:W-:Y:S01]  /*1dd0*/  FADD R9, R8.reuse, 1 ;  /* 0x3f80000008097421 */ /* 0x040fe20000000000 */
[----:B------:R-:W-:-:S04]  /*1de0*/  FADD R25, R8, -1 ;  /* 0xbf80000008197421 */ /* 0x000fc80000000000 */
[----:B------:R-:W-:Y:S01]  /*1df0*/  FADD R8, R25, R25 ;  /* 0x0000001919087221 */ /* 0x000fe20000000000 */
[----:B------:R-:W0:Y:S03]  /*1e00*/  MUFU.RCP R9, R9 ;  /* 0x0000000900097308 */ /* 0x000e260000001000 */
[----:B0-----:R-:W-:-:S04]  /*1e10*/  FMUL R8, R9, R8 ;  /* 0x0000000809087220 */ /* 0x001fc80000400000 */
[----:B------:R-:W-:-:S04]  /*1e20*/  FADD R24, R25, -R8 ;  /* 0x8000000819187221 */ /* 0x000fc80000000000 */
[----:B------:R-:W-:-:S04]  /*1e30*/  FADD R24, R24, R24 ;  /* 0x0000001818187221 */ /* 0x000fc80000000000 */
[----:B------:R-:W-:Y:S01]  /*1e40*/  FFMA R26, R25, -R8, R24 ;  /* 0x80000008191a7223 */ /* 0x000fe20000000018 */
[----:B------:R-:W-:Y:S02]  /*1e50*/  I2FP.F32.S32 R25, R23 ;  /* 0x0000001700197245 */ /* 0x000fe40000201400 */
[----:B------:R-:W-:Y:S01]  /*1e60*/  FSEL R24, RZ, -24, P0 ;  /* 0xc1c00000ff187808 */ /* 0x000fe20000000000 */
[----:B------:R-:W-:Y:S01]  /*1e70*/  FMUL R23, R9, R26 ;  /* 0x0000001a09177220 */ /* 0x000fe20000400000 */
[----:B------:R-:W-:-:S03]  /*1e80*/  FSETP.NEU.AND P0, PT, |R22|, +INF , PT ;  /* 0x7f8000001600780b */ /* 0x000fc60003f0d200 */
[----:B------:R-:W-:Y:S01]  /*1e90*/  FFMA R25, R25, 1.1920928955078125e-07, R24 ;  /* 0x3400000019197823 */ /* 0x000fe20000000018 */
[----:B------:R-:W-:Y:S01]  /*1ea0*/  FMUL R24, R8, R8 ;  /* 0x0000000808187220 */ /* 0x000fe20000400000 */
[----:B------:R-:W-:Y:S02]  /*1eb0*/  FSETP.NEU.AND P0, PT, R22, RZ, P0 ;  /* 0x000000ff1600720b */ /* 0x000fe4000070d000 */
[----:B------:R-:W-:Y:S01]  /*1ec0*/  FFMA R9, R8, 1.4426950216293334961, R25 ;  /* 0x3fb8aa3b08097823 */ /* 0x000fe20000000019 */
[----:B------:R-:W-:-:S03]  /*1ed0*/  FFMA R27, R24, R27, 0.0032181653659790754318 ;  /* 0x3b52e7db181b7423 */ /* 0x000fc6000000001b */
[----:B------:R-:W-:Y:S01]  /*1ee0*/  FADD R25, R25, -R9 ;  /* 0x8000000919197221 */ /* 0x000fe20000000000 */
[----:B------:R-:W-:-:S03]  /*1ef0*/  FFMA R27, R24, R27, 0.018033718690276145935 ;  /* 0x3c93bb73181b7423 */ /* 0x000fc6000000001b */
[----:B------:R-:W-:Y:S01]  /*1f00*/  FFMA R26, R8, 1.4426950216293334961, R25 ;  /* 0x3fb8aa3b081a7823 */ /* 0x000fe20000000019 */
[----:B------:R-:W-:Y:S02]  /*1f10*/  FFMA R27, R24, R27, 0.12022458761930465698 ;  /* 0x3df6384f181b7423 */ /* 0x000fe4000000001b */
[----:B------:R-:W-:Y:S01]  /*1f20*/  @!P0 FADD R22, R22, R22 ;  /* 0x0000001616168221 */ /* 0x000fe20000000000 */
        /* <DEDUP_REMOVED lines=14> */
[----:B------:R-:W-:Y:S02]  /*2010*/  FFMA R26, R9, 2, R26 ;  /* 0x40000000091a7823 */ /* 0x000fe4000000001a */
[----:B------:R-:W1:Y:S01]  /*2020*/  F2I.NTZ R25, R23 ;  /* 0x0000001700197305 */ /* 0x000e620000203100 */
[----:B0-----:R-:W-:Y:S01]  /*2030*/  FADD R9, R23, -R8 ;  /* 0x8000000817097221 */ /* 0x001fe20000000000 */
[----:B------:R-:W-:-:S03]  /*2040*/  FSETP.GT.AND P2, PT, R8, RZ, PT ;  /* 0x000000ff0800720b */ /* 0x000fc60003f44000 */
[----:B------:R-:W-:Y:S01]  /*2050*/  FADD R9, R9, R26 ;  /* 0x0000001a09097221 */ /* 0x000fe20000000000 */
[----:B------:R-:W-:Y:S02]  /*2060*/  SEL R8, RZ, 0x83000000, P2 ;  /* 0x83000000ff087807 */ /* 0x000fe40001000000 */
[----:B------:R-:W-:Y:S01]  /*2070*/  FSETP.GEU.AND P2, PT, R23, RZ, PT ;  /* 0x000000ff1700720b */ /* 0x000fe20003f4e000 */
[----:B------:R-:W-:Y:S01]  /*2080*/  FFMA R24, R9, R24, 0.0013391353422775864601 ;  /* 0x3aaf85ed09187423 */ /* 0x000fe20000000018 */
[----:B-1----:R-:W-:Y:S02]  /*2090*/  LEA R25, R25, -R8, 0x17 ;  /* 0x8000000819197211 */ /* 0x002fe400078eb8ff */
[----:B------:R-:W-:Y:S01]  /*20a0*/  FSEL R23, RZ, +INF , !P2 ;  /* 0x7f800000ff177808 */ /* 0x000fe20005000000 */
[----:B------:R-:W-:-:S04]  /*20b0*/  FFMA R24, R9, R24, 0.0096188392490148544312 ;  /* 0x3c1d985609187423 */ /* 0x000fc80000000018 */
[----:B------:R-:W-:-:S04]  /*20c0*/  FFMA R24, R9, R24, 0.055503588169813156128 ;  /* 0x3d6357bb09187423 */ /* 0x000fc80000000018 */
[----:B------:R-:W-:-:S04]  /*20d0*/  FFMA R24, R9, R24, 0.24022644758224487305 ;  /* 0x3e75fdec09187423 */ /* 0x000fc80000000018 */
[----:B------:R-:W-:-:S04]  /*20e0*/  FFMA R24, R9, R24, 0.69314718246459960938 ;  /* 0x3f31721809187423 */ /* 0x000fc80000000018 */
[----:B------:R-:W-:Y:S01]  /*20f0*/  FFMA R24, R9, R24, 1 ;  /* 0x3f80000009187423 */ /* 0x000fe20000000018 */
[----:B------:R-:W-:-:S05]  /*2100*/  IADD3 R9, PT, PT, R8, 0x7f000000, RZ ;  /* 0x7f00000008097810 */ /* 0x000fca0007ffe0ff */
[----:B------:R-:W-:-:S04]  /*2110*/  FMUL R24, R9, R24 ;  /* 0x0000001809187220 */ /* 0x000fc80000400000 */
[----:B------:R-:W-:Y:S01]  /*2120*/  @!P3 FMUL R23, R25, R24 ;  /* 0x000000181917b220 */ /* 0x000fe20000400000 */
[----:B------:R-:W-:-:S07]  /*2130*/  @!P0 LOP3.LUT R23, R22, 0x7fffffff, RZ, 0xc0, !PT ;  /* 0x7fffffff16178812 */ /* 0x000fce00078ec0ff */
.L_x_48:
[----:B------:R-:W-:Y:S05]  /*2140*/  BSYNC.RECONVERGENT B5 ;  /* 0x0000000000057941 */ /* 0x000fea0003800200 */
.L_x_47:
[----:B------:R-:W2:Y:S01]  /*2150*/  LDG.E R9, desc[UR6][R2.64] ;  /* 0x0000000602097981 */ /* 0x000ea2000c1e1900 */
[----:B------:R-:W-:Y:S01]  /*2160*/  IADD3 R20, PT, PT, R20, 0x1, RZ ;  /* 0x0000000114147810 */ /* 0x000fe20007ffe0ff */
[----:B------:R-:W-:Y:S01]  /*2170*/  BSSY.RECONVERGENT B5, `(.L_x_49) ;  /* 0x0000049000057945 */ /* 0x000fe20003800200 */
[----:B------:R-:W-:Y:S02]  /*2180*/  MOV R22, 0x3f800000 ;  /* 0x3f80000000167802 */ /* 0x000fe40000000f00 */
[----:B------:R-:W-:Y:S01]  /*2190*/  ISETP.NE.AND P2, PT, R20, R19, PT ;  /* 0x000000131400720c */ /* 0x000fe20003f45270 */
        /* <DEDUP_REMOVED lines=8> */
[----:B------:R-:W-:-:S04]  /*2220*/  FSEL R9, R9, |R8|, !P0 ;  /* 0x4000000809097208 */ /* 0x000fc80004000000 */
[----:B------:R-:W-:-:S04]  /*2230*/  IADD3 R22, PT, PT, R9, -0x3f3504f3, RZ ;  /* 0xc0cafb0d09167810 */ /* 0x000fc80007ffe0ff */
[----:B------:R-:W-:-:S04]  /*2240*/  LOP3.LUT R22, R22, 0xff800000, RZ, 0xc0, !PT ;  /* 0xff80000016167812 */ /* 0x000fc800078ec0ff */
[-C--:B------:R-:W-:Y:S02]  /*2250*/  IADD3 R9, PT, PT, R9, -R22.reuse, RZ ;  /* 0x8000001609097210 */ /* 0x080fe40007ffe0ff */
[----:B------:R-:W-:-:S03]  /*2260*/  I2FP.F32.S32 R22, R22 ;  /* 0x0000001600167245 */ /* 0x000fc60000201400 */
[C---:B------:R-:W-:Y:S01]  /*2270*/  FADD R27, R9.reuse, 1 ;  /* 0x3f800000091b7421 */ /* 0x040fe20000000000 */
[----:B------:R-:W-:-:S03]  /*2280*/  FADD R26, R9, -1 ;  /* 0xbf800000091a7421 */ /* 0x000fc60000000000 */
[----:B------:R-:W0:Y:S01]  /*2290*/  MUFU.RCP R24, R27 ;  /* 0x0000001b00187308 */ /* 0x000e220000001000 */
[----:B------:R-:W-:-:S04]  /*22a0*/  FADD R9, R26, R26 ;  /* 0x0000001a1a097221 */ /* 0x000fc80000000000 */
[----:B0-----:R-:W-:-:S04]  /*22b0*/  FMUL R9, R24, R9 ;  /* 0x0000000918097220 */ /* 0x001fc80000400000 */
[----:B------:R-:W-:-:S04]  /*22c0*/  FADD R25, R26, -R9 ;  /* 0x800000091a197221 */ /* 0x000fc80000000000 */
[----:B------:R-:W-:-:S04]  /*22d0*/  FADD R25, R25, R25 ;  /* 0x0000001919197221 */ /* 0x000fc80000000000 */
[-C--:B------:R-:W-:Y:S01]  /*22e0*/  FFMA R29, R26, -R9.reuse, R25 ;  /* 0x800000091a1d7223 */ /* 0x080fe20000000019 */
[----:B------:R-:W-:Y:S01]  /*22f0*/  FSEL R25, RZ, -24, P0 ;  /* 0xc1c00000ff197808 */ /* 0x000fe20000000000 */
[----:B------:R-:W-:Y:S02]  /*2300*/  FMUL R26, R9, R9 ;  /* 0x00000009091a7220 */ /* 0x000fe40000400000 */
[----:B------:R-:W-:Y:S02]  /*2310*/  FMUL R24, R24, R29 ;  /* 0x0000001d18187220 */ /* 0x000fe40000400000 */
[----:B------:R-:W-:Y:S01]  /*2320*/  FFMA R22, R22, 1.1920928955078125e-07, R25 ;  /* 0x3400000016167823 */ /* 0x000fe20000000019 */
[----:B------:R-:W-:-:S05]  /*2330*/  HFMA2 R25, -RZ, RZ, 0.771484375, 0.21533203125 ;  /* 0x3a2c32e4ff197431 */ /* 0x000fca00000001ff */
[----:B------:R-:W-:-:S04]  /*2340*/  FFMA R25, R26, R25, 0.0032181653659790754318 ;  /* 0x3b52e7db1a197423 */ /* 0x000fc80000000019 */
[----:B------:R-:W-:-:S04]  /*2350*/  FFMA R25, R26, R25, 0.018033718690276145935 ;  /* 0x3c93bb731a197423 */ /* 0x000fc80000000019 */
[----:B------:R-:W-:-:S04]  /*2360*/  FFMA R25, R26, R25, 0.12022458761930465698 ;  /* 0x3df6384f1a197423 */ /* 0x000fc80000000019 */
[----:B------:R-:W-:Y:S01]  /*2370*/  FMUL R26, R26, R25 ;  /* 0x000000191a1a7220 */ /* 0x000fe20000400000 */
[----:B------:R-:W-:-:S04]  /*2380*/  FFMA R25, R9, 1.4426950216293334961, R22 ;  /* 0x3fb8aa3b09197823 */ /* 0x000fc80000000016 */
[----:B------:R-:W-:-:S04]  /*2390*/  FADD R22, R22, -R25 ;  /* 0x8000001916167221 */ /* 0x000fc80000000000 */
[----:B------:R-:W-:-:S04]  /*23a0*/  FFMA R27, R9, 1.4426950216293334961, R22 ;  /* 0x3fb8aa3b091b7823 */ /* 0x000fc80000000016 */
[----:B------:R-:W-:Y:S01]  /*23b0*/  FFMA R22, R24, 1.4426950216293334961, R27 ;  /* 0x3fb8aa3b18167823 */ /* 0x000fe2000000001b */
[----:B------:R-:W-:-:S03]  /*23c0*/  FMUL R27, R26, 3 ;  /* 0x404000001a1b7820 */ /* 0x000fc60000400000 */
[----:B------:R-:W-:-:S04]  /*23d0*/  FFMA R22, R9, 1.9251366722983220825e-08, R22 ;  /* 0x32a55e3409167823 */ /* 0x000fc80000000016 */
        /* <DEDUP_REMOVED lines=10> */
[----:B------:R-:W-:Y:S01]  /*2480*/  FFMA R25, R25, 2, R24 ;  /* 0x4000000019197823 */ /* 0x000fe20000000018 */
[----:B0-----:R-:W-:Y:S01]  /*2490*/  FADD R24, R9, -R22 ;  /* 0x8000001609187221 */ /* 0x001fe20000000000 */
[----:B------:R-:W-:Y:S02]  /*24a0*/  FSETP.GT.AND P4, PT, R22, RZ, PT ;  /* 0x000000ff1600720b */ /* 0x000fe40003f84000 */
[----:B------:R-:W0:Y:S01]  /*24b0*/  F2I.NTZ R22, R9 ;  /* 0x0000000900167305 */ /* 0x000e220000203100 */
[----:B------:R-:W-:Y:S01]  /*24c0*/  FADD R24, R24, R25 ;  /* 0x0000001918187221 */ /* 0x000fe20000000000 */
[----:B------:R-:W-:-:S05]  /*24d0*/  MOV R25, 0x391fcb8e ;  /* 0x391fcb8e00197802 */ /* 0x000fca0000000f00 */
[----:B------:R-:W-:-:S04]  /*24e0*/  FFMA R25, R24, R25, 0.0013391353422775864601 ;  /* 0x3aaf85ed18197423 */ /* 0x000fc80000000019 */
[----:B------:R-:W-:-:S04]  /*24f0*/  FFMA R25, R24, R25, 0.0096188392490148544312 ;  /* 0x3c1d985618197423 */ /* 0x000fc80000000019 */
[----:B------:R-:W-:-:S04]  /*2500*/  FFMA R25, R24, R25, 0.055503588169813156128 ;  /* 0x3d6357bb18197423 */ /* 0x000fc80000000019 */
[----:B------:R-:W-:-:S04]  /*2510*/  FFMA R25, R24, R25, 0.24022644758224487305 ;  /* 0x3e75fdec18197423 */ /* 0x000fc80000000019 */
[----:B------:R-:W-:Y:S01]  /*2520*/  FFMA R27, R24, R25, 0.69314718246459960938 ;  /* 0x3f317218181b7423 */ /* 0x000fe20000000019 */
[----:B------:R-:W-:Y:S02]  /*2530*/  SEL R25, RZ, 0x83000000, P4 ;  /* 0x83000000ff197807 */ /* 0x000fe40002000000 */
[----:B------:R-:W-:Y:S01]  /*2540*/  FSETP.NEU.AND P4, PT, |R8|, +INF , PT ;  /* 0x7f8000000800780b */ /* 0x000fe20003f8d200 */
[----:B------:R-:W-:Y:S01]  /*2550*/  FFMA R27, R24, R27, 1 ;  /* 0x3f800000181b7423 */ /* 0x000fe2000000001b */
[----:B------:R-:W-:Y:S02]  /*2560*/  IADD3 R24, PT, PT, R25, 0x7f000000, RZ ;  /* 0x7f00000019187810 */ /* 0x000fe40007ffe0ff */
[----:B0-----:R-:W-:Y:S02]  /*2570*/  LEA R25, R22, -R25, 0x17 ;  /* 0x8000001916197211 */ /* 0x001fe400078eb8ff */
[----:B------:R-:W-:Y:S01]  /*2580*/  FSEL R22, RZ, +INF , !P3 ;  /* 0x7f800000ff167808 */ /* 0x000fe20005800000 */
[----:B------:R-:W-:-:S04]  /*2590*/  FMUL R24, R24, R27 ;  /* 0x0000001b18187220 */ /* 0x000fc80000400000 */
[----:B------:R-:W-:Y:S02]  /*25a0*/  @!P0 FMUL R22, R25, R24 ;  /* 0x0000001819168220 */ /* 0x000fe40000400000 */
[----:B------:R-:W-:Y:S05]  /*25b0*/  @P4 BRA P5, `(.L_x_50) ;  /* 0x0000000000104947 */ /* 0x000fea0002800000 */
[----:B------:R-:W-:-:S05]  /*25c0*/  FADD R8, R8, R8 ;  /* 0x0000000808087221 */ /* 0x000fca0000000000 */
[----:B------:R-:W-:Y:S01]  /*25d0*/  LOP3.LUT R22, R8, 0x7fffffff, RZ, 0xc0, !PT ;  /* 0x7fffffff08167812 */ /* 0x000fe200078ec0ff */
[----:B------:R-:W-:Y:S06]  /*25e0*/  BRA `(.L_x_50) ;  /* 0x0000000000047947 */ /* 0x000fec0003800000 */
.L_x_51:
[----:B------:R-:W-:-:S07]  /*25f0*/  FADD R22, R8, 2 ;  /* 0x4000000008167421 */ /* 0x000fce0000000000 */
.L_x_50:
[----:B------:R-:W-:Y:S05]  /*2600*/  BSYNC.RECONVERGENT B5 ;  /* 0x0000000000057941 */ /* 0x000fea0003800200 */
.L_x_49:
[----:B------:R-:W-:-:S06]  /*2610*/  IMAD.WIDE R2, R21, 0x4, R2 ;  /* 0x0000000415027825 */ /* 0x000fcc00078e0202 */
        /* <DEDUP_REMOVED lines=33> */
[----:B------:R-:W-:-:S03]  /*2830*/  FFMA R25, R22, R25, 0.018033718690276145935 ;  /* 0x3c93bb7316197423 */ /* 0x000fc60000000019 */
[----:B------:R-:W-:Y:S01]  /*2840*/  FMUL R2, R2, R23 ;  /* 0x0000001702027220 */ /* 0x000fe20000400000 */
[----:B------:R-:W-:Y:S01]  /*2850*/  FFMA R23, R3, 1.4426950216293334961, R26 ;  /* 0x3fb8aa3b03177823 */ /* 0x000fe2000000001a */
[----:B------:R-:W-:-:S03]  /*2860*/  FFMA R25, R22, R25, 0.12022458761930465698 ;  /* 0x3df6384f16197423 */ /* 0x000fc60000000019 */
[----:B------:R-:W-:Y:S01]  /*2870*/  FFMA R24, R2, 1.4426950216293334961, R23 ;  /* 0x3fb8aa3b02187823 */ /* 0x000fe20000000017 */
[----:B------:R-:W-:-:S03]  /*2880*/  FMUL R22, R22, R25 ;  /* 0x0000001916167220 */ /* 0x000fc60000400000 */
[----:B------:R-:W-:Y:S01]  /*2890*/  FFMA R25, R3, 1.9251366722983220825e-08, R24 ;  /* 0x32a55e3403197823 */ /* 0x000fe20000000018 */
[----:B------:R-:W-:Y:S01]  /*28a0*/  FMUL R23, R22, 3 ;  /* 0x4040000016177820 */ /* 0x000fe20000400000 */
[----:B------:R-:W-:-:S03]  /*28b0*/  HFMA2 R24, -RZ, RZ, 0.64013671875, -15.109375 ;  /* 0x391fcb8eff187431 */ /* 0x000fc600000001ff */
        /* <DEDUP_REMOVED lines=12> */
[----:B------:R-:W-:-:S03]  /*2980*/  FSETP.GT.AND P0, PT, R3, RZ, PT ;  /* 0x000000ff0300720b */ /* 0x000fc60003f04000 */
[----:B------:R-:W-:Y:S01]  /*2990*/  FADD R21, R21, R22 ;  /* 0x0000001615157221 */ /* 0x000fe20000000000 */
[----:B------:R-:W-:Y:S01]  /*29a0*/  SEL R3, RZ, 0x83000000, P0 ;  /* 0x83000000ff037807 */ /* 0x000fe20000000000 */
[----:B------:R-:W0:Y:S01]  /*29b0*/  F2I.NTZ R22, R2 ;  /* 0x0000000200167305 */ /* 0x000e220000203100 */
[----:B------:R-:W-:Y:S01]  /*29c0*/  FSETP.NEU.AND P0, PT, |R9|, +INF , PT ;  /* 0x7f8000000900780b */ /* 0x000fe20003f0d200 */
[----:B------:R-:W-:-:S04]  /*29d0*/  FFMA R24, R21, R24, 0.0013391353422775864601 ;  /* 0x3aaf85ed15187423 */ /* 0x000fc80000000018 */
[----:B------:R-:W-:-:S04]  /*29e0*/  FFMA R24, R21, R24, 0.0096188392490148544312 ;  /* 0x3c1d985615187423 */ /* 0x000fc80000000018 */
[----:B------:R-:W-:-:S04]  /*29f0*/  FFMA R24, R21, R24, 0.055503588169813156128 ;  /* 0x3d6357bb15187423 */ /* 0x000fc80000000018 */
[----:B------:R-:W-:Y:S01]  /*2a00*/  FFMA R24, R21, R24, 0.24022644758224487305 ;  /* 0x3e75fdec15187423 */ /* 0x000fe20000000018 */
[----:B0-----:R-:W-:Y:S02]  /*2a10*/  LEA R22, R22, -R3, 0x17 ;  /* 0x8000000316167211 */ /* 0x001fe400078eb8ff */
[----:B------:R-:W-:Y:S01]  /*2a20*/  IADD3 R3, PT, PT, R3, 0x7f000000, RZ ;  /* 0x7f00000003037810 */ /* 0x000fe20007ffe0ff */
[----:B------:R-:W-:-:S04]  /*2a30*/  FFMA R24, R21, R24, 0.69314718246459960938 ;  /* 0x3f31721815187423 */ /* 0x000fc80000000018 */
        /* <DEDUP_REMOVED lines=8> */
.L_x_54:
[----:B------:R-:W-:-:S07]  /*2ac0*/  FADD R21, R9, 2 ;  /* 0x4000000009157421 */ /* 0x000fce0000000000 */
.L_x_53:
[----:B------:R-:W-:Y:S05]  /*2ad0*/  BSYNC.RECONVERGENT B5 ;  /* 0x0000000000057941 */ /* 0x000fea0003800200 */
.L_x_52:
[----:B------:R-:W-:Y:S01]  /*2ae0*/  FADD R3, R8, R21 ;  /* 0x0000001508037221 */ /* 0x000fe20000000000 */
[----:B------:R-:W-:Y:S01]  /*2af0*/  BSSY.RECONVERGENT B5, `(.L_x_55) ;  /* 0x0000048000057945 */ /* 0x000fe20003800200 */
[----:B------:R-:W-:-:S03]  /*2b00*/  MOV R2, 0x3f800000 ;  /* 0x3f80000000027802 */ /* 0x000fc60000000f00 */
        /* <DEDUP_REMOVED lines=41> */
[----:B------:R-:W-:-:S03]  /*2da0*/  MOV R24, 0x391fcb8e ;  /* 0x391fcb8e00187802 */ /* 0x000fc60000000f00 */
[----:B------:R-:W-:-:S04]  /*2db0*/  FFMA R23, R2, R23, R25 ;  /* 0x0000001702177223 */ /* 0x000fc80000000019 */
        /* <DEDUP_REMOVED lines=8> */
[----:B------:R-:W-:Y:S01]  /*2e40*/  FFMA R22, R22, 0.5, R23 ;  /* 0x3f00000016167823 */ /* 0x000fe20000000017 */
[----:B0-----:R-:W-:Y:S01]  /*2e50*/  FADD R9, R2, -R3 ;  /* 0x8000000302097221 */ /* 0x001fe20000000000 */
[----:B------:R-:W-:-:S03]  /*2e60*/  FSETP.GT.AND P0, PT, R3, RZ, PT ;  /* 0x000000ff0300720b */ /* 0x000fc60003f04000 */
[----:B------:R-:W-:Y:S01]  /*2e70*/  FADD R9, R9, R22 ;  /* 0x0000001609097221 */ /* 0x000fe20000000000 */
[----:B------:R-:W-:Y:S02]  /*2e80*/  SEL R3, RZ, 0x83000000, P0 ;  /* 0x83000000ff037807 */ /* 0x000fe40000000000 */
[----:B------:R-:W-:Y:S01]  /*2e90*/  FSETP.GEU.AND P0, PT, R2, RZ, PT ;  /* 0x000000ff0200720b */ /* 0x000fe20003f0e000 */
[----:B------:R-:W-:Y:S01]  /*2ea0*/  FFMA R22, R9, R24, 0.0013391353422775864601 ;  /* 0x3aaf85ed09167423 */ /* 0x000fe20000000018 */
[----:B------:R-:W-:-:S03]  /*2eb0*/  IADD3 R8, PT, PT, R3, 0x7f000000, RZ ;  /* 0x7f00000003087810 */ /* 0x000fc60007ffe0ff */
[C---:B------:R-:W-:Y:S02]  /*2ec0*/  FFMA R24, R9.reuse, R22, 0.0096188392490148544312 ;  /* 0x3c1d985609187423 */ /* 0x040fe40000000016 */
[----:B------:R0:W1:Y:S02]  /*2ed0*/  F2I.NTZ R22, R2 ;  /* 0x0000000200167305 */ /* 0x0000640000203100 */
[----:B------:R-:W-:-:S04]  /*2ee0*/  FFMA R24, R9, R24, 0.055503588169813156128 ;  /* 0x3d6357bb09187423 */ /* 0x000fc80000000018 */
[----:B------:R-:W-:Y:S01]  /*2ef0*/  FFMA R24, R9, R24, 0.24022644758224487305 ;  /* 0x3e75fdec09187423 */ /* 0x000fe20000000018 */
[----:B0-----:R-:W-:-:S03]  /*2f00*/  FSEL R2, RZ, +INF , !P0 ;  /* 0x7f800000ff027808 */ /* 0x001fc60004000000 */
[----:B------:R-:W-:-:S04]  /*2f10*/  FFMA R24, R9, R24, 0.69314718246459960938 ;  /* 0x3f31721809187423 */ /* 0x000fc80000000018 */
[----:B------:R-:W-:Y:S01]  /*2f20*/  FFMA R9, R9, R24, 1 ;  /* 0x3f80000009097423 */ /* 0x000fe20000000018 */
[----:B-1----:R-:W-:-:S03]  /*2f30*/  LEA R22, R22, -R3, 0x17 ;  /* 0x8000000316167211 */ /* 0x002fc600078eb8ff */
[----:B------:R-:W-:-:S04]  /*2f40*/  FMUL R9, R8, R9 ;  /* 0x0000000908097220 */ /* 0x000fc80000400000 */
[----:B------:R-:W-:Y:S01]  /*2f50*/  @!P3 FMUL R2, R22, R9 ;  /* 0x000000091602b220 */ /* 0x000fe20000400000 */
[----:B------:R-:W-:-:S07]  /*2f60*/  @!P4 MOV R2, 0x7fffffff ;  /* 0x7fffffff0002c802 */ /* 0x000fce0000000f00 */
.L_x_56:
[----:B------:R-:W-:Y:S05]  /*2f70*/  BSYNC.RECONVERGENT B5 ;  /* 0x0000000000057941 */ /* 0x000fea0003800200 */
.L_x_55:
[----:B------:R-:W-:-:S04]  /*2f80*/  FSETP.GEU.AND P0, PT, R2, R11, PT ;  /* 0x0000000b0200720b */ /* 0x000fc80003f0e000 */
[----:B------:R-:W-:Y:S01]  /*2f90*/  FSEL R11, R2, R11, !P0 ;  /* 0x0000000b020b7208 */ /* 0x000fe20004000000 */
[----:B------:R-:W-:Y:S08]  /*2fa0*/  @P2 BRA `(.L_x_57) ;  /* 0xffffffec00302947 */ /* 0x000ff0000383ffff */
.L_x_46:
[----:B------:R-:W-:Y:S05]  /*2fb0*/  BSYNC.RECONVERGENT B0 ;  /* 0x0000000000007941 */ /* 0x000fea0003800200 */
.L_x_45:
[----:B------:R-:W-:Y:S05]  /*2fc0*/  @P1 BRA `(.L_x_58) ;  /* 0xffffffe800dc1947 */ /* 0x000fea000383ffff */
.L_x_44:
[----:B------:R-:W-:Y:S05]  /*2fd0*/  BSYNC.RECONVERGENT B1 ;  /* 0x0000000000017941 */ /* 0x000fea0003800200 */
.L_x_43:
[----:B------:R-:W-:-:S04]  /*2fe0*/  IADD3 R18, PT, PT, R18, 0x1, RZ ;  /* 0x0000000112127810 */ /* 0x000fc80007ffe0ff */
[----:B------:R-:W-:-:S13]  /*2ff0*/  ISETP.NE.AND P0, PT, R18, 0x2, PT ;  /* 0x000000021200780c */ /* 0x000fda0003f05270 */
[----:B------:R-:W-:Y:S05]  /*3000*/  @P0 BRA `(.L_x_59) ;  /* 0xffffffe800ac0947 */ /* 0x000fea000383ffff */
.L_x_42:
[----:B------:R-:W-:Y:S05]  /*3010*/  BSYNC.RECONVERGENT B2 ;  /* 0x0000000000027941 */ /* 0x000fea0003800200 */
.L_x_41:
[----:B------:R-:W-:-:S04]  /*3020*/  IADD3 R17, PT, PT, R17, 0x1, RZ ;  /* 0x0000000111117810 */ /* 0x000fc80007ffe0ff */
[----:B------:R-:W-:-:S13]  /*3030*/  ISETP.NE.AND P0, PT, R17, 0x2, PT ;  /* 0x000000021100780c */ /* 0x000fda0003f05270 */
[----:B------:R-:W-:Y:S05]  /*3040*/  @P0 BRA `(.L_x_60) ;  /* 0xffffffe800800947 */ /* 0x000fea000383ffff */
.L_x_40:
[----:B------:R-:W-:Y:S05]  /*3050*/  BSYNC.RECONVERGENT B4 ;  /* 0x0000000000047941 */ /* 0x000fea0003800200 */
.L_x_37:
[----:B------:R-:W0:Y:S01]  /*3060*/  LDC.64 R2, c[0x0][0x3b8] ;  /* 0x0000ee00ff027b82 */ /* 0x000e220000000a00 */
[----:B------:R-:W1:Y:S01]  /*3070*/  LDCU UR4, c[0x0][0x360] ;  /* 0x00006c00ff0477ac */ /* 0x000e620008000800 */
[----:B------:R-:W2:Y:S06]  /*3080*/  LDCU UR5, c[0x0][0x388] ;  /* 0x00007100ff0577ac */ /* 0x000eac0008000800 */
[----:B------:R-:W1:Y:S01]  /*3090*/  LDC R0, c[0x0][0x370] ;  /* 0x0000dc00ff007b82 */ /* 0x000e620000000800 */
[----:B0-----:R-:W-:-:S05]  /*30a0*/  IMAD.WIDE R2, R5, 0x4, R2 ;  /* 0x0000000405027825 */ /* 0x001fca00078e0202 */
[----:B------:R3:W-:Y:S01]  /*30b0*/  STG.E desc[UR6][R2.64], R11 ;  /* 0x0000000b02007986 */ /* 0x0007e2000c101906 */
[----:B-1----:R-:W-:-:S05]  /*30c0*/  IMAD R5, R0, UR4, R5 ;  /* 0x0000000400057c24 */ /* 0x002fca000f8e0205 */
[----:B--2---:R-:W-:-:S13]  /*30d0*/  ISETP.GE.AND P0, PT, R5, UR5, PT ;  /* 0x0000000505007c0c */ /* 0x004fda000bf06270 */
[----:B---3--:R-:W-:Y:S05]  /*30e0*/  @!P0 BRA `(.L_x_61) ;  /* 0xffffffcc00e88947 */ /* 0x008fea000383ffff */
[----:B------:R-:W-:Y:S05]  /*30f0*/  EXIT ;  /* 0x000000000000794d */ /* 0x000fea0003800000 */
        .weak           $__internal_0_$__cuda_sm3x_div_rn_noftz_f32_slowpath
        .type           $__internal_0_$__cuda_sm3x_div_rn_noftz_f32_slowpath,@function
        .size           $__internal_0_$__cuda_sm3x_div_rn_noftz_f32_slowpath,(.L_x_84 - $__internal_0_$__cuda_sm3x_div_rn_noftz_f32_slowpath)
$__internal_0_$__cuda_sm3x_div_rn_noftz_f32_slowpath:
[----:B------:R-:W-:Y:S01]  /*3100*/  SHF.R.U32.HI R11, RZ, 0x17, R2 ;  /* 0x00000017ff0b7819 */ /* 0x000fe20000011602 */
[----:B------:R-:W-:Y:S01]  /*3110*/  BSSY.RECONVERGENT B1, `(.L_x_62) ;  /* 0x0000063000017945 */ /* 0x000fe20003800200 */
[----:B------:R-:W-:Y:S02]  /*3120*/  SHF.R.U32.HI R13, RZ, 0x17, R3 ;  /* 0x00000017ff0d7819 */ /* 0x000fe40000011603 */
[----:B------:R-:W-:Y:S02]  /*3130*/  LOP3.LUT R11, R11, 0xff, RZ, 0xc0, !PT ;  /* 0x000000ff0b0b7812 */ /* 0x000fe400078ec0ff */
[----:B------:R-:W-:Y:S02]  /*3140*/  LOP3.LUT R16, R13, 0xff, RZ, 0xc0, !PT ;  /* 0x000000ff0d107812 */ /* 0x000fe400078ec0ff */
[----:B------:R-:W-:Y:S02]  /*3150*/  IADD3 R15, PT, PT, R11, -0x1, RZ ;  /* 0xffffffff0b0f7810 */ /* 0x000fe40007ffe0ff */
[----:B------:R-:W-:-:S02]  /*3160*/  IADD3 R17, PT, PT, R16, -0x1, RZ ;  /* 0xffffffff10117810 */ /* 0x000fc40007ffe0ff */
[----:B------:R-:W-:Y:S02]  /*3170*/  ISETP.GT.U32.AND P0, PT, R15, 0xfd, PT ;  /* 0x000000fd0f00780c */ /* 0x000fe40003f04070 */
[----:B------:R-:W-:Y:S02]  /*3180*/  MOV R14, R2 ;  /* 0x00000002000e7202 */ /* 0x000fe40000000f00 */
[----:B------:R-:W-:-:S13]  /*3190*/  ISETP.GT.U32.OR P0, PT, R17, 0xfd, P0 ;  /* 0x000000fd1100780c */ /* 0x000fda0000704470 */
[----:B------:R-:W-:Y:S01]  /*31a0*/  @!P0 MOV R13, RZ ;  /* 0x000000ff000d8202 */ /* 0x000fe20000000f00 */
[----:B------:R-:W-:Y:S06]  /*31b0*/  @!P0 BRA `(.L_x_63) ;  /* 0x00000000005c8947 */ /* 0x000fec0003800000 */
[----:B------:R-:W-:Y:S02]  /*31c0*/  FSETP.GTU.FTZ.AND P0, PT, |R3|, +INF , PT ;  /* 0x7f8000000300780b */ /* 0x000fe40003f1c200 */
[----:B------:R-:W-:-:S04]  /*31d0*/  FSETP.GTU.FTZ.AND P1, PT, |R2|, +INF , PT ;  /* 0x7f8000000200780b */ /* 0x000fc80003f3c200 */
[----:B------:R-:W-:-:S13]  /*31e0*/  PLOP3.LUT P0, PT, P0, P1, PT, 0xf8, 0x8f ;  /* 0x00000000008f781c */ /* 0x000fda0000703f70 */
[----:B------:R-:W-:Y:S05]  /*31f0*/  @P0 BRA `(.L_x_64) ;  /* 0x00000004004c0947 */ /* 0x000fea0003800000 */
[----:B------:R-:W-:-:S13]  /*3200*/  LOP3.LUT P0, RZ, R14, 0x7fffffff, R3, 0xc8, !PT ;  /* 0x7fffffff0eff7812 */ /* 0x000fda000780c803 */
[----:B------:R-:W-:Y:S05]  /*3210*/  @!P0 BRA `(.L_x_65) ;  /* 0x00000004003c8947 */ /* 0x000fea0003800000 */
[C---:B------:R-:W-:Y:S02]  /*3220*/  FSETP.NEU.FTZ.AND P1, PT, |R3|.reuse, +INF , PT ;  /* 0x7f8000000300780b */ /* 0x040fe40003f3d200 */
[----:B------:R-:W-:Y:S02]  /*3230*/  FSETP.NEU.FTZ.AND P0, PT, |R2|, +INF , PT ;  /* 0x7f8000000200780b */ /* 0x000fe40003f1d200 */
[----:B------:R-:W-:-:S11]  /*3240*/  FSETP.NEU.FTZ.AND P2, PT, |R3|, +INF , PT ;  /* 0x7f8000000300780b */ /* 0x000fd60003f5d200 */
[----:B------:R-:W-:Y:S05]  /*3250*/  @!P0 BRA !P1, `(.L_x_65) ;  /* 0x00000004002c8947 */ /* 0x000fea0004800000 */
[----:B------:R-:W-:-:S04]  /*3260*/  LOP3.LUT P1, RZ, R3, 0x7fffffff, RZ, 0xc0, !PT ;  /* 0x7fffffff03ff7812 */ /* 0x000fc8000782c0ff */
[----:B------:R-:W-:-:S13]  /*3270*/  PLOP3.LUT P0, PT, P0, P1, PT, 0x2f, 0xf2 ;  /* 0x0000000000f2781c */ /* 0x000fda0000702577 */
[----:B------:R-:W-:Y:S05]  /*3280*/  @P0 BRA `(.L_x_66) ;  /* 0x0000000400180947 */ /* 0x000fea0003800000 */
[----:B------:R-:W-:-:S04]  /*3290*/  LOP3.LUT P0, RZ, R14, 0x7fffffff, RZ, 0xc0, !PT ;  /* 0x7fffffff0eff7812 */ /* 0x000fc8000780c0ff */
[----:B------:R-:W-:-:S13]  /*32a0*/  PLOP3.LUT P0, PT, P2, P0, PT, 0x2f, 0xf2 ;  /* 0x0000000000f2781c */ /* 0x000fda0001700577 */
[----:B------:R-:W-:Y:S05]  /*32b0*/  @P0 BRA `(.L_x_67) ;  /* 0x0000000400000947 */ /* 0x000fea0003800000 */
[----:B------:R-:W-:Y:S02]  /*32c0*/  ISETP.GE.AND P0, PT, R17, RZ, PT ;  /* 0x000000ff1100720c */ /* 0x000fe40003f06270 */
[----:B------:R-:W-:-:S11]  /*32d0*/  ISETP.GE.AND P1, PT, R15, RZ, PT ;  /* 0x000000ff0f00720c */ /* 0x000fd60003f26270 */
[----:B------:R-:W-:Y:S01]  /*32e0*/  @P0 MOV R13, RZ ;  /* 0x000000ff000d0202 */ /* 0x000fe20000000f00 */
[----:B------:R-:W-:Y:S01]  /*32f0*/  @!P0 FFMA R3, R3, 1.84467440737095516160e+19, RZ ;  /* 0x5f80000003038823 */ /* 0x000fe200000000ff */
[----:B------:R-:W-:Y:S01]  /*3300*/  @!P0 MOV R13, 0xffffffc0 ;  /* 0xffffffc0000d8802 */ /* 0x000fe20000000f00 */
[----:B------:R-:W-:-:S03]  /*3310*/  @!P1 FFMA R14, R2, 1.84467440737095516160e+19, RZ ;  /* 0x5f800000020e9823 */ /* 0x000fc600000000ff */
[----:B------:R-:W-:-:S07]  /*3320*/  @!P1 IADD3 R13, PT, PT, R13, 0x40, RZ ;  /* 0x000000400d0d9810 */ /* 0x000fce0007ffe0ff */
.L_x_63:
[----:B------:R-:W-:Y:S01]  /*3330*/  LEA R15, R11, 0xc0800000, 0x17 ;  /* 0xc08000000b0f7811 */ /* 0x000fe200078eb8ff */
[----:B------:R-:W-:Y:S01]  /*3340*/  BSSY.RECONVERGENT B2, `(.L_x_68) ;  /* 0x0000036000027945 */ /* 0x000fe20003800200 */
[----:B------:R-:W-:Y:S02]  /*3350*/  IADD3 R16, PT, PT, R16, -0x7f, RZ ;  /* 0xffffff8110107810 */ /* 0x000fe40007ffe0ff */
[----:B------:R-:W-:-:S03]  /*3360*/  IADD3 R17, PT, PT, -R15, R14, RZ ;  /* 0x0000000e0f117210 */ /* 0x000fc60007ffe1ff */
[C---:B------:R-:W-:Y:S01]  /*3370*/  IMAD R3, R16.reuse, -0x800000, R3 ;  /* 0xff80000010037824 */ /* 0x040fe200078e0203 */
[----:B------:R-:W0:Y:S01]  /*3380*/  MUFU.RCP R14, R17 ;  /* 0x00000011000e7308 */ /* 0x000e220000001000 */
[----:B------:R-:W-:Y:S01]  /*3390*/  FADD.FTZ R18, -R17, -RZ ;  /* 0x800000ff11127221 */ /* 0x000fe20000010100 */
[----:B------:R-:W-:-:S04]  /*33a0*/  IADD3 R16, PT, PT, R16, 0x7f, -R11 ;  /* 0x0000007f10107810 */ /* 0x000fc80007ffe80b */
[----:B------:R-:W-:Y:S01]  /*33b0*/  IADD3 R16, PT, PT, R16, R13, RZ ;  /* 0x0000000d10107210 */ /* 0x000fe20007ffe0ff */
[----:B0-----:R-:W-:-:S04]  /*33c0*/  FFMA R15, R14, R18, 1 ;  /* 0x3f8000000e0f7423 */ /* 0x001fc80000000012 */
[----:B------:R-:W-:-:S04]  /*33d0*/  FFMA R14, R14, R15, R14 ;  /* 0x0000000f0e0e7223 */ /* 0x000fc8000000000e */
[----:B------:R-:W-:-:S04]  /*33e0*/  FFMA R15, R3, R14, RZ ;  /* 0x0000000e030f7223 */ /* 0x000fc800000000ff */
[----:B------:R-:W-:-:S04]  /*33f0*/  FFMA R19, R18, R15, R3 ;  /* 0x0000000f12137223 */ /* 0x000fc80000000003 */
[----:B------:R-:W-:-:S04]  /*3400*/  FFMA R15, R14, R19, R15 ;  /* 0x000000130e0f7223 */ /* 0x000fc8000000000f */
[----:B------:R-:W-:-:S04]  /*3410*/  FFMA R18, R18, R15, R3 ;  /* 0x0000000f12127223 */ /* 0x000fc80000000003 */
[----:B------:R-:W-:-:S05]  /*3420*/  FFMA R3, R14, R18, R15 ;  /* 0x000000120e037223 */ /* 0x000fca000000000f */
[----:B------:R-:W-:-:S04]  /*3430*/  SHF.R.U32.HI R11, RZ, 0x17, R3 ;  /* 0x00000017ff0b7819 */ /* 0x000fc80000011603 */
[----:B------:R-:W-:-:S04]  /*3440*/  LOP3.LUT R11, R11, 0xff, RZ, 0xc0, !PT ;  /* 0x000000ff0b0b7812 */ /* 0x000fc800078ec0ff */
[----:B------:R-:W-:-:S04]  /*3450*/  IADD3 R17, PT, PT, R11, R16, RZ ;  /* 0x000000100b117210 */ /* 0x000fc80007ffe0ff */
[----:B------:R-:W-:-:S04]  /*3460*/  IADD3 R11, PT, PT, R17, -0x1, RZ ;  /* 0xffffffff110b7810 */ /* 0x000fc80007ffe0ff */
[----:B------:R-:W-:-:S13]  /*3470*/  ISETP.GE.U32.AND P0, PT, R11, 0xfe, PT ;  /* 0x000000fe0b00780c */ /* 0x000fda0003f06070 */
[----:B------:R-:W-:Y:S05]  /*3480*/  @!P0 BRA `(.L_x_69) ;  /* 0x0000000000808947 */ /* 0x000fea0003800000 */
[----:B------:R-:W-:-:S13]  /*3490*/  ISETP.GT.AND P0, PT, R17, 0xfe, PT ;  /* 0x000000fe1100780c */ /* 0x000fda0003f04270 */
[----:B------:R-:W-:Y:S05]  /*34a0*/  @P0 BRA `(.L_x_70) ;  /* 0x00000000006c0947 */ /* 0x000fea0003800000 */
[----:B------:R-:W-:-:S13]  /*34b0*/  ISETP.GE.AND P0, PT, R17, 0x1, PT ;  /* 0x000000011100780c */ /* 0x000fda0003f06270 */
[----:B------:R-:W-:Y:S05]  /*34c0*/  @P0 BRA `(.L_x_71) ;  /* 0x0000000000740947 */ /* 0x000fea0003800000 */
[----:B------:R-:W-:Y:S02]  /*34d0*/  ISETP.GE.AND P0, PT, R17, -0x18, PT ;  /* 0xffffffe81100780c */ /* 0x000fe40003f06270 */
[----:B------:R-:W-:-:S11]  /*34e0*/  LOP3.LUT R3, R3, 0x80000000, RZ, 0xc0, !PT ;  /* 0x8000000003037812 */ /* 0x000fd600078ec0ff */
[----:B------:R-:W-:Y:S05]  /*34f0*/  @!P0 BRA `(.L_x_71) ;  /* 0x0000000000688947 */ /* 0x000fea0003800000 */
[CCC-:B------:R-:W-:Y:S01]  /*3500*/  FFMA.RZ R11, R14.reuse, R18.reuse, R15.reuse ;  /* 0x000000120e0b7223 */ /* 0x1c0fe2000000c00f */
[C---:B------:R-:W-:Y:S02]  /*3510*/  IADD3 R16, PT, PT, R17.reuse, 0x20, RZ ;  /* 0x0000002011107810 */ /* 0x040fe40007ffe0ff */
[----:B------:R-:W-:Y:S02]  /*3520*/  ISETP.NE.AND P2, PT, R17, RZ, PT ;  /* 0x000000ff1100720c */ /* 0x000fe40003f45270 */
[----:B------:R-:W-:Y:S01]  /*3530*/  LOP3.LUT R13, R11, 0x7fffff, RZ, 0xc0, !PT ;  /* 0x007fffff0b0d7812 */ /* 0x000fe200078ec0ff */
[CCC-:B------:R-:W-:Y:S01]  /*3540*/  FFMA.RP R11, R14.reuse, R18.reuse, R15.reuse ;  /* 0x000000120e0b7223 */ /* 0x1c0fe2000000800f */
[----:B------:R-:W-:Y:S01]  /*3550*/  FFMA.RM R14, R14, R18, R15 ;  /* 0x000000120e0e7223 */ /* 0x000fe2000000400f */
[----:B------:R-:W-:Y:S02]  /*3560*/  ISETP.NE.AND P1, PT, R17, RZ, PT ;  /* 0x000000ff1100720c */ /* 0x000fe40003f25270 */
[----:B------:R-:W-:-:S02]  /*3570*/  LOP3.LUT R13, R13, 0x800000, RZ, 0xfc, !PT ;  /* 0x008000000d0d7812 */ /* 0x000fc400078efcff */
[----:B------:R-:W-:Y:S02]  /*3580*/  IADD3 R15, PT, PT, -R17, RZ, RZ ;  /* 0x000000ff110f7210 */ /* 0x000fe40007ffe1ff */
[----:B------:R-:W-:Y:S02]  /*3590*/  SHF.L.U32 R16, R13, R16, RZ ;  /* 0x000000100d107219 */ /* 0x000fe400000006ff */
[----:B------:R-:W-:Y:S02]  /*35a0*/  FSETP.NEU.FTZ.AND P0, PT, R11, R14, PT ;  /* 0x0000000e0b00720b */ /* 0x000fe40003f1d000 */
[----:B------:R-:W-:Y:S02]  /*35b0*/  SEL R14, R15, RZ, P2 ;  /* 0x000000ff0f0e7207 */ /* 0x000fe40001000000 */
[----:B------:R-:W-:Y:S02]  /*35c0*/  ISETP.NE.AND P1, PT, R16, RZ, P1 ;  /* 0x000000ff1000720c */ /* 0x000fe40000f25270 */
[----:B------:R-:W-:-:S02]  /*35d0*/  SHF.R.U32.HI R14, RZ, R14, R13 ;  /* 0x0000000eff0e7219 */ /* 0x000fc4000001160d */
[----:B------:R-:W-:Y:S02]  /*35e0*/  PLOP3.LUT P0, PT, P0, P1, PT, 0xf8, 0x8f ;  /* 0x00000000008f781c */ /* 0x000fe40000703f70 */
[----:B------:R-:W-:Y:S02]  /*35f0*/  SHF.R.U32.HI R16, RZ, 0x1, R14 ;  /* 0x00000001ff107819 */ /* 0x000fe4000001160e */
[----:B------:R-:W-:-:S04]  /*3600*/  SEL R11, RZ, 0x1, !P0 ;  /* 0x00000001ff0b7807 */ /* 0x000fc80004000000 */
[----:B------:R-:W-:-:S04]  /*3610*/  LOP3.LUT R11, R11, 0x1, R16, 0xf8, !PT ;  /* 0x000000010b0b7812 */ /* 0x000fc800078ef810 */
[----:B------:R-:W-:-:S04]  /*3620*/  LOP3.LUT R11, R11, R14, RZ, 0xc0, !PT ;  /* 0x0000000e0b0b7212 */ /* 0x000fc800078ec0ff */
[----:B------:R-:W-:-:S04]  /*3630*/  IADD3 R16, PT, PT, R16, R11, RZ ;  /* 0x0000000b10107210 */ /* 0x000fc80007ffe0ff */
[----:B------:R-:W-:Y:S01]  /*3640*/  LOP3.LUT R3, R16, R3, RZ, 0xfc, !PT ;  /* 0x0000000310037212 */ /* 0x000fe200078efcff */
[----:B------:R-:W-:Y:S06]  /*3650*/  BRA `(.L_x_71) ;  /* 0x0000000000107947 */ /* 0x000fec0003800000 */
.L_x_70:
[----:B------:R-:W-:-:S04]  /*3660*/  LOP3.LUT R3, R3, 0x80000000, RZ, 0xc0, !PT ;  /* 0x8000000003037812 */ /* 0x000fc800078ec0ff */
[----:B------:R-:W-:Y:S01]  /*3670*/  LOP3.LUT R3, R3, 0x7f800000, RZ, 0xfc, !PT ;  /* 0x7f80000003037812 */ /* 0x000fe200078efcff */
[----:B------:R-:W-:Y:S06]  /*3680*/  BRA `(.L_x_71) ;  /* 0x0000000000047947 */ /* 0x000fec0003800000 */
.L_x_69:
[----:B------:R-:W-:-:S07]  /*3690*/  LEA R3, R16, R3, 0x17 ;  /* 0x0000000310037211 */ /* 0x000fce00078eb8ff */
.L_x_71:
[----:B------:R-:W-:Y:S05]  /*36a0*/  BSYNC.RECONVERGENT B2 ;  /* 0x0000000000027941 */ /* 0x000fea0003800200 */
.L_x_68:
[----:B------:R-:W-:Y:S05]  /*36b0*/  BRA `(.L_x_72) ;  /* 0x0000000000207947 */ /* 0x000fea0003800000 */
.L_x_67:
[----:B------:R-:W-:-:S04]  /*36c0*/  LOP3.LUT R3, R14, 0x80000000, R3, 0x48, !PT ;  /* 0x800000000e037812 */ /* 0x000fc800078e4803 */
[----:B------:R-:W-:Y:S01]  /*36d0*/  LOP3.LUT R3, R3, 0x7f800000, RZ, 0xfc, !PT ;  /* 0x7f80000003037812 */ /* 0x000fe200078efcff */
[----:B------:R-:W-:Y:S06]  /*36e0*/  BRA `(.L_x_72) ;  /* 0x0000000000147947 */ /* 0x000fec0003800000 */
.L_x_66:
[----:B------:R-:W-:Y:S01]  /*36f0*/  LOP3.LUT R3, R14, 0x80000000, R3, 0x48, !PT ;  /* 0x800000000e037812 */ /* 0x000fe200078e4803 */
[----:B------:R-:W-:Y:S06]  /*3700*/  BRA `(.L_x_72) ;  /* 0x00000000000c7947 */ /* 0x000fec0003800000 */
.L_x_65:
[----:B------:R-:W0:Y:S01]  /*3710*/  MUFU.RSQ R3, -QNAN ;  /* 0xffc0000000037908 */ /* 0x000e220000001400 */
[----:B------:R-:W-:Y:S05]  /*3720*/  BRA `(.L_x_72) ;  /* 0x0000000000047947 */ /* 0x000fea0003800000 */
.L_x_64:
[----:B------:R-:W-:-:S07]  /*3730*/  FADD.FTZ R3, R3, R2 ;  /* 0x0000000203037221 */ /* 0x000fce0000010000 */
.L_x_72:
[----:B------:R-:W-:Y:S05]  /*3740*/  BSYNC.RECONVERGENT B1 ;  /* 0x0000000000017941 */ /* 0x000fea0003800200 */
.L_x_62:
[----:B------:R-:W-:-:S04]  /*3750*/  HFMA2 R13, -RZ, RZ, 0, 0 ;  /* 0x00000000ff0d7431 */ /* 0x000fc800000001ff */
[----:B0-----:R-:W-:Y:S05]  /*3760*/  RET.REL.NODEC R12 `(_Z6findNNPfiS_iifPiiS_) ;  /* 0xffffffc80c247950 */ /* 0x001fea0003c3ffff */
.L_x_73:
        /* <DEDUP_REMOVED lines=9> */
.L_x_84:


//--------------------- .text._Z4initPfii         --------------------------
	.section	.text._Z4initPfii,"ax",@progbits
	.align	128
        .global         _Z4initPfii
        .type           _Z4initPfii,@function
        .size           _Z4initPfii,(.L_x_87 - _Z4initPfii)
        .other          _Z4initPfii,@"STO_CUDA_ENTRY STV_DEFAULT"
_Z4initPfii:
.text._Z4initPfii:
[----:B------:R-:W-:Y:S01]  /*0000*/  LDC R1, c[0x0][0x37c] ;  /* 0x0000df00ff017b82 */ /* 0x000fe20000000800 */
[----:B------:R-:W0:Y:S01]  /*0010*/  S2R R3, SR_TID.X ;  /* 0x0000000000037919 */ /* 0x000e220000002100 */
[----:B------:R-:W0:Y:S06]  /*0020*/  LDCU UR4, c[0x0][0x360] ;  /* 0x00006c00ff0477ac */ /* 0x000e2c0008000800 */
[----:B------:R-:W1:Y:S01]  /*0030*/  LDC R2, c[0x0][0x370] ;  /* 0x0000dc00ff027b82 */ /* 0x000e620000000800 */
[----:B------:R-:W0:Y:S01]  /*0040*/  S2R R0, SR_CTAID.X ;  /* 0x0000000000007919 */ /* 0x000e220000002500 */
[----:B------:R-:W2:Y:S01]  /*0050*/  LDCU UR6, c[0x0][0x388] ;  /* 0x00007100ff0677ac */ /* 0x000ea20008000800 */
[----:B0-----:R-:W-:-:S02]  /*0060*/  IMAD R3, R0, UR4, R3 ;  /* 0x0000000400037c24 */ /* 0x001fc4000f8e0203 */
[----:B-1----:R-:W-:-:S03]  /*0070*/  IMAD R0, R2, UR4, RZ ;  /* 0x0000000402007c24 */ /* 0x002fc6000f8e02ff */
[----:B--2---:R-:W-:-:S13]  /*0080*/  ISETP.GE.AND P0, PT, R3, UR6, PT ;  /* 0x0000000603007c0c */ /* 0x004fda000bf06270 */
[----:B------:R-:W-:Y:S05]  /*0090*/  @P0 EXIT ;  /* 0x000000000000094d */ /* 0x000fea0003800000 */
[----:B------:R-:W0:Y:S01]  /*00a0*/  I2F.U32.RP R8, R0 ;  /* 0x0000000000087306 */ /* 0x000e220000209000 */
[C---:B------:R-:W-:Y:S01]  /*00b0*/  IADD3 R2, PT, PT, R0.reuse, R3, RZ ;  /* 0x0000000300027210 */ /* 0x040fe20007ffe0ff */
[----:B------:R-:W-:Y:S01]  /*00c0*/  IMAD.MOV R9, RZ, RZ, -R0 ;  /* 0x000000ffff097224 */ /* 0x000fe200078e0a00 */
[----:B------:R-:W-:Y:S01]  /*00d0*/  ISETP.NE.U32.AND P2, PT, R0, RZ, PT ;  /* 0x000000ff0000720c */ /* 0x000fe20003f45070 */
[----:B------:R-:W1:Y:S01]  /*00e0*/  LDCU UR7, c[0x0][0x38c] ;  /* 0x00007180ff0777ac */ /* 0x000e620008000800 */
[C---:B------:R-:W-:Y:S01]  /*00f0*/  ISETP.GE.AND P0, PT, R2.reuse, UR6, PT ;  /* 0x0000000602007c0c */ /* 0x040fe2000bf06270 */
[----:B------:R-:W-:Y:S01]  /*0100*/  BSSY.RECONVERGENT B0, `(.L_x_74) ;  /* 0x0000024000007945 */ /* 0x000fe20003800200 */
[----:B------:R-:W-:Y:S01]  /*0110*/  VIMNMX R7, PT, PT, R2, UR6, !PT ;  /* 0x0000000602077c48 */ /* 0x000fe2000ffe0100 */
[----:B------:R-:W2:Y:S01]  /*0120*/  LDCU.64 UR4, c[0x0][0x358] ;  /* 0x00006b00ff0477ac */ /* 0x000ea20008000a00 */
[----:B------:R-:W-:-:S04]  /*0130*/  SEL R6, RZ, 0x1, P0 ;  /* 0x00000001ff067807 */ /* 0x000fc80000000000 */
[----:B------:R-:W-:Y:S01]  /*0140*/  IADD3 R7, PT, PT, R7, -R2, -R6 ;  /* 0x8000000207077210 */ /* 0x000fe20007ffe806 */
[----:B0-----:R-:W0:Y:S01]  /*0150*/  MUFU.RCP R8, R8 ;  /* 0x0000000800087308 */ /* 0x001e220000001000 */
[----:B-1----:R-:W-:Y:S01]  /*0160*/  I2FP.F32.S32 R15, UR7 ;  /* 0x00000007000f7c45 */ /* 0x002fe20008201400 */
[----:B0-----:R-:W-:-:S06]  /*0170*/  VIADD R4, R8, 0xffffffe ;  /* 0x0ffffffe08047836 */ /* 0x001fcc0000000000 */
[----:B------:R0:W1:Y:S02]  /*0180*/  F2I.FTZ.U32.TRUNC.NTZ R5, R4 ;  /* 0x0000000400057305 */ /* 0x000064000021f000 */
[----:B0-----:R-:W-:Y:S02]  /*0190*/  IMAD.MOV.U32 R4, RZ, RZ, RZ ;  /* 0x000000ffff047224 */ /* 0x001fe400078e00ff */
[----:B-1----:R-:W-:-:S04]  /*01a0*/  IMAD R9, R9, R5, RZ ;  /* 0x0000000509097224 */ /* 0x002fc800078e02ff */
[----:B------:R-:W-:-:S06]  /*01b0*/  IMAD.HI.U32 R8, R5, R9, R4 ;  /* 0x0000000905087227 */ /* 0x000fcc00078e0004 */
[----:B------:R-:W-:-:S04]  /*01c0*/  IMAD.HI.U32 R5, R8, R7, RZ ;  /* 0x0000000708057227 */ /* 0x000fc800078e00ff */
[----:B------:R-:W-:-:S04]  /*01d0*/  IMAD.MOV R2, RZ, RZ, -R5 ;  /* 0x000000ffff027224 */ /* 0x000fc800078e0a05 */
[----:B------:R-:W-:-:S05]  /*01e0*/  IMAD R7, R0, R2, R7 ;  /* 0x0000000200077224 */ /* 0x000fca00078e0207 */
[----:B------:R-:W-:-:S13]  /*01f0*/  ISETP.GE.U32.AND P0, PT, R7, R0, PT ;  /* 0x000000000700720c */ /* 0x000fda0003f06070 */
[----:B------:R-:W-:Y:S01]  /*0200*/  @P0 IADD3 R7, PT, PT, -R0, R7, RZ ;  /* 0x0000000700070210 */ /* 0x000fe20007ffe1ff */
[----:B------:R-:W-:-:S03]  /*0210*/  @P0 VIADD R5, R5, 0x1 ;  /* 0x0000000105050836 */ /* 0x000fc60000000000 */
[----:B------:R-:W-:-:S13]  /*0220*/  ISETP.GE.U32.AND P1, PT, R7, R0, PT ;  /* 0x000000000700720c */ /* 0x000fda0003f26070 */
[----:B------:R-:W-:Y:S02]  /*0230*/  @P1 IADD3 R5, PT, PT, R5, 0x1, RZ ;  /* 0x0000000105051810 */ /* 0x000fe40007ffe0ff */
[----:B------:R-:W-:-:S05]  /*0240*/  @!P2 LOP3.LUT R5, RZ, R0, RZ, 0x33, !PT ;  /* 0x00000000ff05a212 */ /* 0x000fca00078e33ff */
[----:B------:R-:W-:-:S05]  /*0250*/  IMAD.IADD R2, R6, 0x1, R5 ;  /* 0x0000000106027824 */ /* 0x000fca00078e0205 */
[C---:B------:R-:W-:Y:S02]  /*0260*/  LOP3.LUT R4, R2.reuse, 0x3, RZ, 0xc0, !PT ;  /* 0x0000000302047812 */ /* 0x040fe400078ec0ff */
[----:B------:R-:W-:Y:S02]  /*0270*/  ISETP.GE.U32.AND P1, PT, R2, 0x3, PT ;  /* 0x000000030200780c */ /* 0x000fe40003f26070 */
[----:B------:R-:W-:-:S13]  /*0280*/  ISETP.NE.AND P0, PT, R4, 0x3, PT ;  /* 0x000000030400780c */ /* 0x000fda0003f05270 */
[----:B--2---:R-:W-:Y:S05]  /*0290*/  @!P0 BRA `(.L_x_75) ;  /* 0x0000000000288947 */ /* 0x004fea0003800000 */
[----:B------:R-:W0:Y:S01]  /*02a0*/  LDC.64 R6, c[0x0][0x380] ;  /* 0x0000e000ff067b82 */ /* 0x000e220000000a00 */
[----:B------:R-:W-:-:S04]  /*02b0*/  IADD3 R2, PT, PT, R2, 0x1, RZ ;  /* 0x0000000102027810 */ /* 0x000fc80007ffe0ff */
[----:B------:R-:W-:-:S05]  /*02c0*/  LOP3.LUT R2, R2, 0x3, RZ, 0xc0, !PT ;  /* 0x0000000302027812 */ /* 0x000fca00078ec0ff */
[----:B------:R-:W-:-:S07]  /*02d0*/  IMAD.MOV R2, RZ, RZ, -R2 ;  /* 0x000000ffff027224 */ /* 0x000fce00078e0a02 */
.L_x_76:
[----:B0-----:R-:W-:Y:S01]  /*02e0*/  IMAD.WIDE R4, R3, 0x4, R6 ;  /* 0x0000000403047825 */ /* 0x001fe200078e0206 */
[----:B------:R-:W-:-:S03]  /*02f0*/  IADD3 R2, PT, PT, R2, 0x1, RZ ;  /* 0x0000000102027810 */ /* 0x000fc60007ffe0ff */
[----:B------:R-:W-:Y:S01]  /*0300*/  IMAD.IADD R3, R0, 0x1, R3 ;  /* 0x0000000100037824 */ /* 0x000fe200078e0203 */
[----:B------:R1:W-:Y:S01]  /*0310*/  STG.E desc[UR4][R4.64], R15 ;  /* 0x0000000f04007986 */ /* 0x0003e2000c101904 */
[----:B------:R-:W-:-:S13]  /*0320*/  ISETP.NE.AND P0, PT, R2, RZ, PT ;  /* 0x000000ff0200720c */ /* 0x000fda0003f05270 */
[----:B-1----:R-:W-:Y:S05]  /*0330*/  @P0 BRA `(.L_x_76) ;  /* 0xfffffffc00e80947 */ /* 0x002fea000383ffff */
.L_x_75:
[----:B------:R-:W-:Y:S05]  /*0340*/  BSYNC.RECONVERGENT B0 ;  /* 0x0000000000007941 */ /* 0x000fea0003800200 */
.L_x_74:
[----:B------:R-:W-:Y:S05]  /*0350*/  @!P1 EXIT ;  /* 0x000000000000994d */ /* 0x000fea0003800000 */
[----:B------:R-:W0:Y:S02]  /*0360*/  LDC.64 R10, c[0x0][0x380] ;  /* 0x0000e000ff0a7b82 */ /* 0x000e240000000a00 */
.L_x_77:
[----:B01----:R-:W-:Y:S01]  /*0370*/  IMAD.WIDE R12, R3, 0x4, R10 ;  /* 0x00000004030c7825 */ /* 0x003fe200078e020a */
[----:B------:R-:W-:-:S04]  /*0380*/  LEA R3, R0, R3, 0x2 ;  /* 0x0000000300037211 */ /* 0x000fc800078e10ff */
[----:B------:R1:W-:Y:S01]  /*0390*/  STG.E desc[UR4][R12.64], R15 ;  /* 0x0000000f0c007986 */ /* 0x0003e2000c101904 */
[----:B------:R-:W-:Y:S01]  /*03a0*/  IMAD.WIDE R4, R0, 0x4, R12 ;  /* 0x0000000400047825 */ /* 0x000fe200078e020c */
[----:B------:R-:W-:-:S04]  /*03b0*/  ISETP.GE.AND P0, PT, R3, UR6, PT ;  /* 0x0000000603007c0c */ /* 0x000fc8000bf06270 */
[----:B------:R1:W-:Y:S01]  /*03c0*/  STG.E desc[UR4][R4.64], R15 ;  /* 0x0000000f04007986 */ /* 0x0003e2000c101904 */
[----:B------:R-:W-:-:S05]  /*03d0*/  IMAD.WIDE R6, R0, 0x4, R4 ;  /* 0x0000000400067825 */ /* 0x000fca00078e0204 */
[----:B------:R1:W-:Y:S01]  /*03e0*/  STG.E desc[UR4][R6.64], R15 ;  /* 0x0000000f06007986 */ /* 0x0003e2000c101904 */
[----:B------:R-:W-:-:S05]  /*03f0*/  IMAD.WIDE R8, R0, 0x4, R6 ;  /* 0x0000000400087825 */ /* 0x000fca00078e0206 */
[----:B------:R1:W-:Y:S01]  /*0400*/  STG.E desc[UR4][R8.64], R15 ;  /* 0x0000000f08007986 */ /* 0x0003e2000c101904 */
[----:B------:R-:W-:Y:S05]  /*0410*/  @!P0 BRA `(.L_x_77) ;  /* 0xfffffffc00d48947 */ /* 0x000fea000383ffff */
[----:B------:R-:W-:Y:S05]  /*0420*/  EXIT ;  /* 0x000000000000794d */ /* 0x000fea0003800000 */
.L_x_78:
        /* <DEDUP_REMOVED lines=13> */
.L_x_87:


//--------------------- .text._Z5checkPfmi        --------------------------
	.section	.text._Z5checkPfmi,"ax",@progbits
	.align	128
        .global         _Z5checkPfmi
        .type           _Z5checkPfmi,@function
        .size           _Z5checkPfmi,(.L_x_88 - _Z5checkPfmi)
        .other          _Z5checkPfmi,@"STO_CUDA_ENTRY STV_DEFAULT"
_Z5checkPfmi:
.text._Z5checkPfmi:
[----:B------:R-:W0:Y:S01]  /*0000*/  LDC R1, c[0x0][0x37c] ;  /* 0x0000df00ff017b82 */ /* 0x000e220000000800 */
[----:B------:R-:W1:Y:S01]  /*0010*/  S2R R18, SR_TID.X ;  /* 0x0000000000127919 */ /* 0x000e620000002100 */
[----:B------:R-:W2:Y:S01]  /*0020*/  LDCU UR5, c[0x0][0x2fc] ;  /* 0x00005f80ff0577ac */ /* 0x000ea20008000800 */
[----:B0-----:R-:W-:Y:S01]  /*0030*/  VIADD R1, R1, 0xffffffe0 ;  /* 0xffffffe001017836 */ /* 0x001fe20000000000 */
[----:B------:R-:W1:Y:S01]  /*0040*/  S2R R3, SR_CTAID.X ;  /* 0x0000000000037919 */ /* 0x000e620000002500 */
[----:B------:R-:W1:Y:S01]  /*0050*/  LDCU UR38, c[0x0][0x360] ;  /* 0x00006c00ff2677ac */ /* 0x000e620008000800 */
[----:B------:R-:W0:Y:S01]  /*0060*/  LDCU UR6, c[0x0][0x390] ;  /* 0x00007200ff0677ac */ /* 0x000e220008000800 */
[----:B------:R-:W3:Y:S02]  /*0070*/  LDCU UR4, c[0x0][0x2f8] ;  /* 0x00005f00ff0477ac */ /* 0x000ee40008000800 */
[----:B---3--:R-:W-:Y:S01]  /*0080*/  IADD3 R2, P1, PT, R1, UR4, RZ ;  /* 0x0000000401027c10 */ /* 0x008fe2000ff3e0ff */
[----:B-1----:R-:W-:-:S04]  /*0090*/  IMAD R18, R3, UR38, R18 ;  /* 0x0000002603127c24 */ /* 0x002fc8000f8e0212 */
[----:B--2---:R-:W-:Y:S01]  /*00a0*/  IMAD.X R16, RZ, RZ, UR5, P1 ;  /* 0x00000005ff107e24 */ /* 0x004fe200088e06ff */
[----:B0-----:R-:W-:-:S13]  /*00b0*/  ISETP.GE.AND P0, PT, R18, UR6, PT ;  /* 0x0000000612007c0c */ /* 0x001fda000bf06270 */
[----:B------:R-:W-:Y:S05]  /*00c0*/  @P0 EXIT ;  /* 0x000000000000094d */ /* 0x000fea0003800000 */
[----:B------:R-:W0:Y:S01]  /*00d0*/  LDCU.64 UR6, c[0x0][0x388] ;  /* 0x00007100ff0677ac */ /* 0x000e220008000a00 */
[----:B------:R-:W1:Y:S01]  /*00e0*/  LDCU UR4, c[0x0][0x370] ;  /* 0x00006e00ff0477ac */ /* 0x000e620008000800 */
[----:B------:R-:W2:Y:S01]  /*00f0*/  LDCU.64 UR36, c[0x0][0x358] ;  /* 0x00006b00ff2477ac */ /* 0x000ea20008000a00 */
[----:B------:R-:W3:Y:S01]  /*0100*/  LDCU UR41, c[0x0][0x390] ;  /* 0x00007200ff2977ac */ /* 0x000ee20008000800 */
[----:B0-----:R-:W-:Y:S02]  /*0110*/  USHF.L.U64.HI UR40, UR6, 0x2, UR7 ;  /* 0x0000000206287899 */ /* 0x001fe40008010207 */
[----:B------:R-:W-:Y:S02]  /*0120*/  USHF.L.U32 UR39, UR6, 0x2, URZ ;  /* 0x0000000206277899 */ /* 0x000fe400080006ff */
[----:B-123--:R-:W-:-:S12]  /*0130*/  UIMAD UR38, UR38, UR4, URZ ;  /* 0x00000004262672a4 */ /* 0x00efd8000f8e02ff */
.L_x_80:
[----:B------:R-:W0:Y:S01]  /*0140*/  LDC.64 R4, c[0x0][0x380] ;  /* 0x0000e000ff047b82 */ /* 0x000e220000000a00 */
[----:B------:R-:W-:Y:S01]  /*0150*/  MOV R0, 0x8 ;  /* 0x0000000800007802 */ /* 0x000fe20000000f00 */
[----:B------:R-:W1:Y:S01]  /*0160*/  LDCU.64 UR4, c[0x4][URZ] ;  /* 0x01000000ff0477ac */ /* 0x000e620008000a00 */
[----:B0-----:R-:W-:-:S03]  /*0170*/  IMAD.WIDE R4, R18, 0x4, R4 ;  /* 0x0000000412047825 */ /* 0x001fc600078e0204 */
[----:B------:R-:W-:Y:S02]  /*0180*/  IADD3 R6, P0, PT, R4, UR39, RZ ;  /* 0x0000002704067c10 */ /* 0x000fe4000ff1e0ff */
[----:B------:R1:W2:Y:S02]  /*0190*/  LDG.E R12, desc[UR36][R4.64] ;  /* 0x00000024040c7981 */ /* 0x0002a4000c1e1900 */
[----:B------:R-:W-:Y:S02]  /*01a0*/  IADD3.X R7, PT, PT, R5, UR40, RZ, P0, !PT ;  /* 0x0000002805077c10 */ /* 0x000fe400087fe4ff */
[----:B------:R-:W-:-:S03]  /*01b0*/  IADD3 R20, P0, PT, R6, UR39, RZ ;  /* 0x0000002706147c10 */ /* 0x000fc6000ff1e0ff */
[----:B------:R0:W3:Y:S01]  /*01c0*/  LDG.E R8, desc[UR36][R6.64] ;  /* 0x0000002406087981 */ /* 0x0000e2000c1e1900 */
[----:B------:R-:W-:-:S05]  /*01d0*/  IADD3.X R21, PT, PT, R7, UR40, RZ, P0, !PT ;  /* 0x0000002807157c10 */ /* 0x000fca00087fe4ff */
[----:B------:R-:W4:Y:S01]  /*01e0*/  LDG.E R10, desc[UR36][R20.64] ;  /* 0x00000024140a7981 */ /* 0x000f22000c1e1900 */
[----:B------:R0:W2:Y:S03]  /*01f0*/  LDC.64 R14, c[0x4][R0] ;  /* 0x01000000000e7b82 */ /* 0x0000a60000000a00 */
[----:B------:R5:W-:Y:S01]  /*0200*/  STL [R1], R18 ;  /* 0x0000001201007387 */ /* 0x000be20000100800 */
[----:B-1----:R-:W-:Y:S02]  /*0210*/  IMAD.U32 R4, RZ, RZ, UR4 ;  /* 0x00000004ff047e24 */ /* 0x002fe4000f8e00ff */
[----:B-----5:R-:W-:-:S05]  /*0220*/  VIADD R18, R18, UR38 ;  /* 0x0000002612127c36 */ /* 0x020fca0008000000 */
[----:B------:R-:W-:Y:S01]  /*0230*/  ISETP.GE.AND P0, PT, R18, UR41, PT ;  /* 0x0000002912007c0c */ /* 0x000fe2000bf06270 */
[----:B------:R-:W-:Y:S02]  /*0240*/  IMAD.U32 R5, RZ, RZ, UR5 ;  /* 0x00000005ff057e24 */ /* 0x000fe4000f8e00ff */
[----:B0-----:R-:W-:Y:S01]  /*0250*/  IMAD.MOV.U32 R6, RZ, RZ, R2 ;  /* 0x000000ffff067224 */ /* 0x001fe200078e0002 */
[----:B------:R-:W-:Y:S01]  /*0260*/  P2R R17, PR, RZ, 0x1 ;  /* 0x00000001ff117803 */ /* 0x000fe20000000000 */
[----:B------:R-:W-:Y:S01]  /*0270*/  IMAD.MOV.U32 R7, RZ, RZ, R16 ;  /* 0x000000ffff077224 */ /* 0x000fe200078e0010 */
[----:B--2---:R-:W0:Y:S08]  /*0280*/  F2F.F64.F32 R12, R12 ;  /* 0x0000000c000c7310 */ /* 0x004e300000201800 */
[----:B---3--:R-:W-:Y:S08]  /*0290*/  F2F.F64.F32 R8, R8 ;  /* 0x0000000800087310 */ /* 0x008ff00000201800 */
[----:B----4-:R-:W1:Y:S01]  /*02a0*/  F2F.F64.F32 R10, R10 ;  /* 0x0000000a000a7310 */ /* 0x010e620000201800 */
[----:B0-----:R0:W-:Y:S04]  /*02b0*/  STL.64 [R1+0x8], R12 ;  /* 0x0000080c01007387 */ /* 0x0011e80000100a00 */
[----:B-1----:R0:W-:Y:S02]  /*02c0*/  STL.128 [R1+0x10], R8 ;  /* 0x0000100801007387 */ /* 0x0021e40000100c00 */
[----:B------:R-:W-:-:S07]  /*02d0*/  LEPC R20, `(.L_x_79) ;  /* 0x000000001014794e */ /* 0x000fce0000000000 */
[----:B0-----:R-:W-:Y:S05]  /*02e0*/  CALL.ABS.NOINC R14 ;  /* 0x000000000e007343 */ /* 0x001fea0003c00000 */
.L_x_79:
[----:B------:R-:W-:-:S13]  /*02f0*/  ISETP.NE.AND P6, PT, R17, RZ, PT ;  /* 0x000000ff1100720c */ /* 0x000fda0003fc5270 */
[----:B------:R-:W-:Y:S05]  /*0300*/  @!P6 BRA `(.L_x_80) ;  /* 0xfffffffc008ce947 */ /* 0x000fea000383ffff */
[----:B------:R-:W-:Y:S05]  /*0310*/  EXIT ;  /* 0x000000000000794d */ /* 0x000fea0003800000 */
.L_x_81:
        /* <DEDUP_REMOVED lines=14> */
.L_x_88:


//--------------------- .text._Z4corrPfm          --------------------------
	.section	.text._Z4corrPfm,"ax",@progbits
	.align	128
        .global         _Z4corrPfm
        .type           _Z4corrPfm,@function
        .size           _Z4corrPfm,(.L_x_89 - _Z4corrPfm)
        .other          _Z4corrPfm,@"STO_CUDA_ENTRY STV_DEFAULT"
_Z4corrPfm:
.text._Z4corrPfm:
[----:B------:R-:W-:Y:S01]  /*0000*/  LDC R1, c[0x0][0x37c] ;  /* 0x0000df00ff017b82 */ /* 0x000fe20000000800 */
[----:B------:R-:W0:Y:S01]  /*0010*/  S2R R0, SR_TID.X ;  /* 0x0000000000007919 */ /* 0x000e220000002100 */
[----:B------:R-:W0:Y:S01]  /*0020*/  LDCU UR4, c[0x0][0x360] ;  /* 0x00006c00ff0477ac */ /* 0x000e220008000800 */
[----:B------:R-:W0:Y:S01]  /*0030*/  S2R R3, SR_CTAID.X ;  /* 0x0000000000037919 */ /* 0x000e220000002500 */
[----:B------:R-:W1:Y:S01]  /*0040*/  LDCU.64 UR6, c[0x0][0x388] ;  /* 0x00007100ff0677ac */ /* 0x000e620008000a00 */
[----:B0-----:R-:W-:-:S05]  /*0050*/  IMAD R0, R3, UR4, R0 ;  /* 0x0000000403007c24 */ /* 0x001fca000f8e0200 */
[----:B-1----:R-:W-:Y:S02]  /*0060*/  ISETP.GE.U32.AND P0, PT, R0, UR6, PT ;  /* 0x0000000600007c0c */ /* 0x002fe4000bf06070 */
[----:B------:R-:W-:-:S04]  /*0070*/  SHF.R.S32.HI R2, RZ, 0x1f, R0 ;  /* 0x0000001fff027819 */ /* 0x000fc80000011400 */
[----:B------:R-:W-:-:S13]  /*0080*/  ISETP.GE.U32.AND.EX P0, PT, R2, UR7, PT, P0 ;  /* 0x0000000702007c0c */ /* 0x000fda000bf06100 */
[----:B------:R-:W-:Y:S05]  /*0090*/  @P0 EXIT ;  /* 0x000000000000094d */ /* 0x000fea0003800000 */
[----:B------:R-:W0:Y:S01]  /*00a0*/  LDCU UR5, c[0x0][0x370] ;  /* 0x00006e00ff0577ac */ /* 0x000e220008000800 */
[----:B------:R-:W-:Y:S02]  /*00b0*/  IMAD.MOV.U32 R5, RZ, RZ, R2 ;  /* 0x000000ffff057224 */ /* 0x000fe400078e0002 */
[----:B------:R-:W-:Y:S01]  /*00c0*/  IMAD.MOV.U32 R4, RZ, RZ, R0 ;  /* 0x000000ffff047224 */ /* 0x000fe200078e0000 */
[----:B------:R-:W1:Y:S01]  /*00d0*/  LDCU.64 UR6, c[0x0][0x358] ;  /* 0x00006b00ff0677ac */ /* 0x000e620008000a00 */
[----:B------:R-:W2:Y:S01]  /*00e0*/  LDCU.64 UR10, c[0x0][0x388] ;  /* 0x00007100ff0a77ac */ /* 0x000ea20008000a00 */
[----:B------:R-:W3:Y:S01]  /*00f0*/  LDCU.64 UR8, c[0x0][0x380] ;  /* 0x00007000ff0877ac */ /* 0x000ee20008000a00 */
[----:B0-----:R-:W-:-:S12]  /*0100*/  UIMAD UR4, UR4, UR5, URZ ;  /* 0x00000005040472a4 */ /* 0x001fd8000f8e02ff */
.L_x_82:
[----:B---3--:R-:W-:-:S04]  /*0110*/  LEA R2, P0, R4, UR8, 0x2 ;  /* 0x0000000804027c11 */ /* 0x008fc8000f8010ff */
[----:B------:R-:W-:-:S05]  /*0120*/  LEA.HI.X R3, R4, UR9, R5, 0x2, P0 ;  /* 0x0000000904037c11 */ /* 0x000fca00080f1405 */
[----:B-1----:R-:W3:Y:S02]  /*0130*/  LDG.E R4, desc[UR6][R2.64] ;  /* 0x0000000602047981 */ /* 0x002ee4000c1e1900 */
[----:B---3--:R-:W-:Y:S01]  /*0140*/  FSETP.NEU.AND P0, PT, R4, 1, PT ;  /* 0x3f8000000400780b */ /* 0x008fe20003f0d000 */
[----:B------:R-:W-:-:S04]  /*0150*/  VIADD R4, R0, UR4 ;  /* 0x0000000400047c36 */ /* 0x000fc80008000000 */
[--C-:B------:R-:W-:Y:S01]  /*0160*/  IMAD.MOV.U32 R0, RZ, RZ, R4.reuse ;  /* 0x000000ffff007224 */ /* 0x100fe200078e0004 */
[----:B------:R-:W-:-:S07]  /*0170*/  SHF.R.S32.HI R5, RZ, 0x1f, R4 ;  /* 0x0000001fff057819 */ /* 0x000fce0000011404 */
[----:B------:R0:W-:Y:S01]  /*0180*/  @!P0 STG.E desc[UR6][R2.64], RZ ;  /* 0x000000ff02008986 */ /* 0x0001e2000c101906 */
[----:B--2---:R-:W-:-:S04]  /*0190*/  ISETP.GE.U32.AND P0, PT, R4, UR10, PT ;  /* 0x0000000a04007c0c */ /* 0x004fc8000bf06070 */
[----:B------:R-:W-:-:S13]  /*01a0*/  ISETP.GE.U32.AND.EX P0, PT, R5, UR11, PT, P0 ;  /* 0x0000000b05007c0c */ /* 0x000fda000bf06100 */
[----:B0-----:R-:W-:Y:S05]  /*01b0*/  @!P0 BRA `(.L_x_82) ;  /* 0xfffffffc00d48947 */ /* 0x001fea000383ffff */
[----:B------:R-:W-:Y:S05]  /*01c0*/  EXIT ;  /* 0x000000000000794d */ /* 0x000fea0003800000 */
.L_x_83:
        /* <DEDUP_REMOVED lines=11> */
.L_x_89:


//--------------------- .nv.global.init           --------------------------
	.section	.nv.global.init,"aw",@progbits
.nv.global.init:
	.type		$str,@object
	.size		$str,(.L_0 - $str)
$str:
        /*0000*/ 	.byte	0x50, 0x6f, 0x69, 0x6e, 0x74, 0x5b, 0x25, 0x64, 0x5d, 0x3a, 0x20, 0x28, 0x25, 0x66, 0x2c, 0x25
        /*0010*/ 	.byte	0x66, 0x2c, 0x25, 0x66, 0x29, 0x0a, 0x00
.L_0:


//--------------------- .nv.shared.reserved.0     --------------------------
	.section	.nv.shared.reserved.0,"aw",@nobits
	.weak		__nv_reservedSMEM_offset_0_alias
	.size		__nv_reservedSMEM_offset_0_alias, 0, 64
	.other		__nv_reservedSMEM_offset_0_alias,@"STO_CUDA_RESERVED_SHARED STV_DEFAULT"
__nv_reservedSMEM_offset_0_alias:
	.zero		0
	.zero		64


//--------------------- .nv.constant0._Z8validatePfS_iPiS_ --------------------------
	.section	.nv.constant0._Z8validatePfS_iPiS_,"a",@progbits
	.sectionflags	@""
	.align	4
.nv.constant0._Z8validatePfS_iPiS_:
	.zero		936


//--------------------- .nv.constant0._Z6findNNPfiS_iifPiiS_ --------------------------
	.section	.nv.constant0._Z6findNNPfiS_iifPiiS_,"a",@progbits
	.sectionflags	@""
	.align	4
.nv.constant0._Z6findNNPfiS_iifPiiS_:
	.zero		960


//--------------------- .nv.constant0._Z4initPfii --------------------------
	.section	.nv.constant0._Z4initPfii,"a",@progbits
	.sectionflags	@""
	.align	4
.nv.constant0._Z4initPfii:
	.zero		912


//--------------------- .nv.constant0._Z5checkPfmi --------------------------
	.section	.nv.constant0._Z5checkPfmi,"a",@progbits
	.sectionflags	@""
	.align	4
.nv.constant0._Z5checkPfmi:
	.zero		916


//--------------------- .nv.constant0._Z4corrPfm  --------------------------
	.section	.nv.constant0._Z4corrPfm,"a",@progbits
	.sectionflags	@""
	.align	4
.nv.constant0._Z4corrPfm:
	.zero		912


//--------------------- SYMBOLS --------------------------

	.type		.nv.reservedSmem.offset0,@object
	.size		.nv.reservedSmem.offset0,0x4
	.type		vprintf,@function
